	.target	sm_103a

	.elftype	@"ET_EXEC"


//--------------------- .note.nv.tkinfo           --------------------------
	.section	.note.nv.tkinfo,"",@"SHT_NOTE"
	.sectionflags	@"SHF_NOTE_NV_TKINFO"
	.tkinfo
        /*0018*/ 	.word	0x00000002
        /*0030*/ 	.string	""
        /*0030*/ 	.string	"ptxas"
        /*0030*/ 	.string	"Cuda compilation tools, release 13.0, V13.0.88"
        /*0030*/ 	.string	"Build cuda_13.0.r13.0/compiler.36424714_0"
        /*0030*/ 	.string	"-arch sm_103a -m 64 "



//--------------------- .note.nv.cuinfo           --------------------------
	.section	.note.nv.cuinfo,"",@"SHT_NOTE"
	.sectionflags	@"SHF_NOTE_NV_CUINFO"
        /*0018*/ 	.short	0x0002
        /*001a*/ 	.short	0x0067
        /*001c*/ 	.short	0x0082
	.zero		2


//--------------------- .nv.info                  --------------------------
	.section	.nv.info,"",@"SHT_CUDA_INFO"
	.align	4


	//----- nvinfo : EIATTR_REGCOUNT
	.align		4
        /*0000*/ 	.byte	0x04, 0x2f
        /*0002*/ 	.short	(.L_29 - .L_28)
	.align		4
.L_28:
        /*0004*/ 	.word	index@(_Z28gemm_half_q_half_gptq_kernelILi1ELb1ELb0EEvPK6__halfPKjS4_S2_PS0_iiiiiPKtibS2_i)
        /*0008*/ 	.word	0x0000002b


	//----- nvinfo : EIATTR_FRAME_SIZE
	.align		4
.L_29:
        /*000c*/ 	.byte	0x04, 0x11
        /*000e*/ 	.short	(.L_31 - .L_30)
	.align		4
.L_30:
        /*0010*/ 	.word	index@(_Z28gemm_half_q_half_gptq_kernelILi1ELb1ELb0EEvPK6__halfPKjS4_S2_PS0_iiiiiPKtibS2_i)
        /*0014*/ 	.word	0x00000000


	//----- nvinfo : EIATTR_REGCOUNT
	.align		4
.L_31:
        /*0018*/ 	.byte	0x04, 0x2f
        /*001a*/ 	.short	(.L_33 - .L_32)
	.align		4
.L_32:
        /*001c*/ 	.word	index@(_Z28gemm_half_q_half_gptq_kernelILi2ELb1ELb0EEvPK6__halfPKjS4_S2_PS0_iiiiiPKtibS2_i)
        /*0020*/ 	.word	0x00000034


	//----- nvinfo : EIATTR_FRAME_SIZE
	.align		4
.L_33:
        /*0024*/ 	.byte	0x04, 0x11
        /*0026*/ 	.short	(.L_35 - .L_34)
	.align		4
.L_34:
        /*0028*/ 	.word	index@(_Z28gemm_half_q_half_gptq_kernelILi2ELb1ELb0EEvPK6__halfPKjS4_S2_PS0_iiiiiPKtibS2_i)
        /*002c*/ 	.word	0x00000000


	//----- nvinfo : EIATTR_REGCOUNT
	.align		4
.L_35:
        /*0030*/ 	.byte	0x04, 0x2f
        /*0032*/ 	.short	(.L_37 - .L_36)
	.align		4
.L_36:
        /*0034*/ 	.word	index@(_Z28gemm_half_q_half_gptq_kernelILi3ELb1ELb0EEvPK6__halfPKjS4_S2_PS0_iiiiiPKtibS2_i)
        /*0038*/ 	.word	0x0000003b


	//----- nvinfo : EIATTR_FRAME_SIZE
	.align		4
.L_37:
        /*003c*/ 	.byte	0x04, 0x11
        /*003e*/ 	.short	(.L_39 - .L_38)
	.align		4
.L_38:
        /*0040*/ 	.word	index@(_Z28gemm_half_q_half_gptq_kernelILi3ELb1ELb0EEvPK6__halfPKjS4_S2_PS0_iiiiiPKtibS2_i)
        /*0044*/ 	.word	0x00000000


	//----- nvinfo : EIATTR_REGCOUNT
	.align		4
.L_39:
        /*0048*/ 	.byte	0x04, 0x2f
        /*004a*/ 	.short	(.L_41 - .L_40)
	.align		4
.L_40:
        /*004c*/ 	.word	index@(_Z28gemm_half_q_half_gptq_kernelILi4ELb1ELb0EEvPK6__halfPKjS4_S2_PS0_iiiiiPKtibS2_i)
        /*0050*/ 	.word	0x0000003c


	//----- nvinfo : EIATTR_FRAME_SIZE
	.align		4
.L_41:
        /*0054*/ 	.byte	0x04, 0x11
        /*0056*/ 	.short	(.L_43 - .L_42)
	.align		4
.L_42:
        /*0058*/ 	.word	index@(_Z28gemm_half_q_half_gptq_kernelILi4ELb1ELb0EEvPK6__halfPKjS4_S2_PS0_iiiiiPKtibS2_i)
        /*005c*/ 	.word	0x00000000


	//----- nvinfo : EIATTR_MIN_STACK_SIZE
	.align		4
.L_43:
        /*0060*/ 	.byte	0x04, 0x12
        /*0062*/ 	.short	(.L_45 - .L_44)
	.align		4
.L_44:
        /*0064*/ 	.word	index@(_Z28gemm_half_q_half_gptq_kernelILi4ELb1ELb0EEvPK6__halfPKjS4_S2_PS0_iiiiiPKtibS2_i)
        /*0068*/ 	.word	0x00000000


	//----- nvinfo : EIATTR_MIN_STACK_SIZE
	.align		4
.L_45:
        /*006c*/ 	.byte	0x04, 0x12
        /*006e*/ 	.short	(.L_47 - .L_46)
	.align		4
.L_46:
        /*0070*/ 	.word	index@(_Z28gemm_half_q_half_gptq_kernelILi3ELb1ELb0EEvPK6__halfPKjS4_S2_PS0_iiiiiPKtibS2_i)
        /*0074*/ 	.word	0x00000000


	//----- nvinfo : EIATTR_MIN_STACK_SIZE
	.align		4
.L_47:
        /*0078*/ 	.byte	0x04, 0x12
        /*007a*/ 	.short	(.L_49 - .L_48)
	.align		4
.L_48:
        /*007c*/ 	.word	index@(_Z28gemm_half_q_half_gptq_kernelILi2ELb1ELb0EEvPK6__halfPKjS4_S2_PS0_iiiiiPKtibS2_i)
        /*0080*/ 	.word	0x00000000


	//----- nvinfo : EIATTR_MIN_STACK_SIZE
	.align		4
.L_49:
        /*0084*/ 	.byte	0x04, 0x12
        /*0086*/ 	.short	(.L_51 - .L_50)
	.align		4
.L_50:
        /*0088*/ 	.word	index@(_Z28gemm_half_q_half_gptq_kernelILi1ELb1ELb0EEvPK6__halfPKjS4_S2_PS0_iiiiiPKtibS2_i)
        /*008c*/ 	.word	0x00000000
.L_51:


//--------------------- .nv.compat                --------------------------
	.section	.nv.compat,"",@"SHT_CUDA_COMPAT_INFO"
	.align	4
        /*0000*/ 	.byte	0x02, 0x09, 0x01, 0x00, 0x02, 0x02, 0x01, 0x00, 0x02, 0x05, 0x05, 0x00, 0x03, 0x07, 0x01, 0x01
        /*0010*/ 	.byte	0x02, 0x03, 0x00, 0x00, 0x02, 0x06, 0x01, 0x00, 0x04, 0x0b, 0x08, 0x00, 0x00, 0x00, 0x00, 0x00
        /*0020*/ 	.byte	0x00, 0x00, 0x00, 0x00


//--------------------- .nv.info._Z28gemm_half_q_half_gptq_kernelILi4ELb1ELb0EEvPK6__halfPKjS4_S2_PS0_iiiiiPKtibS2_i --------------------------
	.section	.nv.info._Z28gemm_half_q_half_gptq_kernelILi4ELb1ELb0EEvPK6__halfPKjS4_S2_PS0_iiiiiPKtibS2_i,"",@"SHT_CUDA_INFO"
	.sectionflags	@""
	.align	4


	//----- nvinfo : EIATTR_CUDA_API_VERSION
	.align		4
        /*0000*/ 	.byte	0x04, 0x37
        /*0002*/ 	.short	(.L_53 - .L_52)
.L_52:
        /*0004*/ 	.word	0x00000082


	//----- nvinfo : EIATTR_KPARAM_INFO
	.align		4
.L_53:
        /*0008*/ 	.byte	0x04, 0x17
        /*000a*/ 	.short	(.L_55 - .L_54)
.L_54:
        /*000c*/ 	.word	0x00000000
        /*0010*/ 	.short	0x000e
        /*0012*/ 	.short	0x0058
        /*0014*/ 	.byte	0x00, 0xf0, 0x11, 0x00


	//----- nvinfo : EIATTR_KPARAM_INFO
	.align		4
.L_55:
        /*0018*/ 	.byte	0x04, 0x17
        /*001a*/ 	.short	(.L_57 - .L_56)
.L_56:
        /*001c*/ 	.word	0x00000000
        /*0020*/ 	.short	0x000d
        /*0022*/ 	.short	0x0050
        /*0024*/ 	.byte	0x00, 0xf5, 0x21, 0x00


	//----- nvinfo : EIATTR_KPARAM_INFO
	.align		4
.L_57:
        /*0028*/ 	.byte	0x04, 0x17
        /*002a*/ 	.short	(.L_59 - .L_58)
.L_58:
        /*002c*/ 	.word	0x00000000
        /*0030*/ 	.short	0x000c
        /*0032*/ 	.short	0x004c
        /*0034*/ 	.byte	0x00, 0xf0, 0x05, 0x00


	//----- nvinfo : EIATTR_KPARAM_INFO
	.align		4
.L_59:
        /*0038*/ 	.byte	0x04, 0x17
        /*003a*/ 	.short	(.L_61 - .L_60)
.L_60:
        /*003c*/ 	.word	0x00000000
        /*0040*/ 	.short	0x000b
        /*0042*/ 	.short	0x0048
        /*0044*/ 	.byte	0x00, 0xf0, 0x11, 0x00


	//----- nvinfo : EIATTR_KPARAM_INFO
	.align		4
.L_61:
        /*0048*/ 	.byte	0x04, 0x17
        /*004a*/ 	.short	(.L_63 - .L_62)
.L_62:
        /*004c*/ 	.word	0x00000000
        /*0050*/ 	.short	0x000a
        /*0052*/ 	.short	0x0040
        /*0054*/ 	.byte	0x00, 0xf5, 0x21, 0x00


	//----- nvinfo : EIATTR_KPARAM_INFO
	.align		4
.L_63:
        /*0058*/ 	.byte	0x04, 0x17
        /*005a*/ 	.short	(.L_65 - .L_64)
.L_64:
        /*005c*/ 	.word	0x00000000
        /*0060*/ 	.short	0x0009
        /*0062*/ 	.short	0x0038
        /*0064*/ 	.byte	0x00, 0xf0, 0x11, 0x00


	//----- nvinfo : EIATTR_KPARAM_INFO
	.align		4
.L_65:
        /*0068*/ 	.byte	0x04, 0x17
        /*006a*/ 	.short	(.L_67 - .L_66)
.L_66:
        /*006c*/ 	.word	0x00000000
        /*0070*/ 	.short	0x0008
        /*0072*/ 	.short	0x0034
        /*0074*/ 	.byte	0x00, 0xf0, 0x11, 0x00


	//----- nvinfo : EIATTR_KPARAM_INFO
	.align		4
.L_67:
        /*0078*/ 	.byte	0x04, 0x17
        /*007a*/ 	.short	(.L_69 - .L_68)
.L_68:
        /*007c*/ 	.word	0x00000000
        /*0080*/ 	.short	0x0007
        /*0082*/ 	.short	0x0030
        /*0084*/ 	.byte	0x00, 0xf0, 0x11, 0x00


	//----- nvinfo : EIATTR_KPARAM_INFO
	.align		4
.L_69:
        /*0088*/ 	.byte	0x04, 0x17
        /*008a*/ 	.short	(.L_71 - .L_70)
.L_70:
        /*008c*/ 	.word	0x00000000
        /*0090*/ 	.short	0x0006
        /*0092*/ 	.short	0x002c
        /*0094*/ 	.byte	0x00, 0xf0, 0x11, 0x00


	//----- nvinfo : EIATTR_KPARAM_INFO
	.align		4
.L_71:
        /*0098*/ 	.byte	0x04, 0x17
        /*009a*/ 	.short	(.L_73 - .L_72)
.L_72:
        /*009c*/ 	.word	0x00000000
        /*00a0*/ 	.short	0x0005
        /*00a2*/ 	.short	0x0028
        /*00a4*/ 	.byte	0x00, 0xf0, 0x11, 0x00


	//----- nvinfo : EIATTR_KPARAM_INFO
	.align		4
.L_73:
        /*00a8*/ 	.byte	0x04, 0x17
        /*00aa*/ 	.short	(.L_75 - .L_74)
.L_74:
        /*00ac*/ 	.word	0x00000000
        /*00b0*/ 	.short	0x0004
        /*00b2*/ 	.short	0x0020
        /*00b4*/ 	.byte	0x00, 0xf5, 0x21, 0x00


	//----- nvinfo : EIATTR_KPARAM_INFO
	.align		4
.L_75:
        /*00b8*/ 	.byte	0x04, 0x17
        /*00ba*/ 	.short	(.L_77 - .L_76)
.L_76:
        /*00bc*/ 	.word	0x00000000
        /*00c0*/ 	.short	0x0003
        /*00c2*/ 	.short	0x0018
        /*00c4*/ 	.byte	0x00, 0xf5, 0x21, 0x00


	//----- nvinfo : EIATTR_KPARAM_INFO
	.align		4
.L_77:
        /*00c8*/ 	.byte	0x04, 0x17
        /*00ca*/ 	.short	(.L_79 - .L_78)
.L_78:
        /*00cc*/ 	.word	0x00000000
        /*00d0*/ 	.short	0x0002
        /*00d2*/ 	.short	0x0010
        /*00d4*/ 	.byte	0x00, 0xf5, 0x21, 0x00


	//----- nvinfo : EIATTR_KPARAM_INFO
	.align		4
.L_79:
        /*00d8*/ 	.byte	0x04, 0x17
        /*00da*/ 	.short	(.L_81 - .L_80)
.L_80:
        /*00dc*/ 	.word	0x00000000
        /*00e0*/ 	.short	0x0001
        /*00e2*/ 	.short	0x0008
        /*00e4*/ 	.byte	0x00, 0xf5, 0x21, 0x00


	//----- nvinfo : EIATTR_KPARAM_INFO
	.align		4
.L_81:
        /*00e8*/ 	.byte	0x04, 0x17
        /*00ea*/ 	.short	(.L_83 - .L_82)
.L_82:
        /*00ec*/ 	.word	0x00000000
        /*00f0*/ 	.short	0x0000
        /*00f2*/ 	.short	0x0000
        /*00f4*/ 	.byte	0x00, 0xf5, 0x21, 0x00


	//----- nvinfo : EIATTR_SPARSE_MMA_MASK
	.align		4
.L_83:
        /*00f8*/ 	.byte	0x03, 0x50
        /*00fa*/ 	.short	0x0000


	//----- nvinfo : EIATTR_MAXREG_COUNT
	.align		4
        /*00fc*/ 	.byte	0x03, 0x1b
        /*00fe*/ 	.short	0x00ff


	//----- nvinfo : EIATTR_NUM_BARRIERS
	.align		4
        /*0100*/ 	.byte	0x02, 0x4c
        /*0102*/ 	.byte	0x01
	.zero		1


	//----- nvinfo : EIATTR_MERCURY_ISA_VERSION
	.align		4
        /*0104*/ 	.byte	0x03, 0x5f
        /*0106*/ 	.short	0x0101


	//----- nvinfo : EIATTR_VRC_CTA_INIT_COUNT
	.align		4
        /*0108*/ 	.byte	0x02, 0x4a
	.zero		1
	.zero		1


	//----- nvinfo : EIATTR_EXIT_INSTR_OFFSETS
	.align		4
        /*010c*/ 	.byte	0x04, 0x1c
        /*010e*/ 	.short	(.L_85 - .L_84)


	//   ....[0]....
.L_84:
        /*0110*/ 	.word	0x00000060


	//   ....[1]....
        /*0114*/ 	.word	0x000002c0


	//   ....[2]....
        /*0118*/ 	.word	0x00000e70


	//   ....[3]....
        /*011c*/ 	.word	0x000045c0


	//   ....[4]....
        /*0120*/ 	.word	0x00004890


	//   ....[5]....
        /*0124*/ 	.word	0x00004b60


	//   ....[6]....
        /*0128*/ 	.word	0x00004d10


	//   ....[7]....
        /*012c*/ 	.word	0x00004db0


	//   ....[8]....
        /*0130*/ 	.word	0x00004df0


	//----- nvinfo : EIATTR_CRS_STACK_SIZE
	.align		4
.L_85:
        /*0134*/ 	.byte	0x04, 0x1e
        /*0136*/ 	.short	(.L_87 - .L_86)
.L_86:
        /*0138*/ 	.word	0x00000000


	//----- nvinfo : EIATTR_CBANK_PARAM_SIZE
	.align		4
.L_87:
        /*013c*/ 	.byte	0x03, 0x19
        /*013e*/ 	.short	0x005c


	//----- nvinfo : EIATTR_PARAM_CBANK
	.align		4
        /*0140*/ 	.byte	0x04, 0x0a
        /*0142*/ 	.short	(.L_89 - .L_88)
	.align		4
.L_88:
        /*0144*/ 	.word	index@(.nv.constant0._Z28gemm_half_q_half_gptq_kernelILi4ELb1ELb0EEvPK6__halfPKjS4_S2_PS0_iiiiiPKtibS2_i)
        /*0148*/ 	.short	0x0380
        /*014a*/ 	.short	0x005c


	//----- nvinfo : EIATTR_SW_WAR
	.align		4
.L_89:
        /*014c*/ 	.byte	0x04, 0x36
        /*014e*/ 	.short	(.L_91 - .L_90)
.L_90:
        /*0150*/ 	.word	0x00000008
.L_91:


//--------------------- .nv.info._Z28gemm_half_q_half_gptq_kernelILi3ELb1ELb0EEvPK6__halfPKjS4_S2_PS0_iiiiiPKtibS2_i --------------------------
	.section	.nv.info._Z28gemm_half_q_half_gptq_kernelILi3ELb1ELb0EEvPK6__halfPKjS4_S2_PS0_iiiiiPKtibS2_i,"",@"SHT_CUDA_INFO"
	.sectionflags	@""
	.align	4


	//----- nvinfo : EIATTR_CUDA_API_VERSION
	.align		4
        /*0000*/ 	.byte	0x04, 0x37
        /*0002*/ 	.short	(.L_93 - .L_92)
.L_92:
        /*0004*/ 	.word	0x00000082


	//----- nvinfo : EIATTR_KPARAM_INFO
	.align		4
.L_93:
        /*0008*/ 	.byte	0x04, 0x17
        /*000a*/ 	.short	(.L_95 - .L_94)
.L_94:
        /*000c*/ 	.word	0x00000000
        /*0010*/ 	.short	0x000e
        /*0012*/ 	.short	0x0058
        /*0014*/ 	.byte	0x00, 0xf0, 0x11, 0x00


	//----- nvinfo : EIATTR_KPARAM_INFO
	.align		4
.L_95:
        /*0018*/ 	.byte	0x04, 0x17
        /*001a*/ 	.short	(.L_97 - .L_96)
.L_96:
        /*001c*/ 	.word	0x00000000
        /*0020*/ 	.short	0x000d
        /*0022*/ 	.short	0x0050
        /*0024*/ 	.byte	0x00, 0xf5, 0x21, 0x00


	//----- nvinfo : EIATTR_KPARAM_INFO
	.align		4
.L_97:
        /*0028*/ 	.byte	0x04, 0x17
        /*002a*/ 	.short	(.L_99 - .L_98)
.L_98:
        /*002c*/ 	.word	0x00000000
        /*0030*/ 	.short	0x000c
        /*0032*/ 	.short	0x004c
        /*0034*/ 	.byte	0x00, 0xf0, 0x05, 0x00


	//----- nvinfo : EIATTR_KPARAM_INFO
	.align		4
.L_99:
        /*0038*/ 	.byte	0x04, 0x17
        /*003a*/ 	.short	(.L_101 - .L_100)
.L_100:
        /*003c*/ 	.word	0x00000000
        /*0040*/ 	.short	0x000b
        /*0042*/ 	.short	0x0048
        /*0044*/ 	.byte	0x00, 0xf0, 0x11, 0x00


	//----- nvinfo : EIATTR_KPARAM_INFO
	.align		4
.L_101:
        /*0048*/ 	.byte	0x04, 0x17
        /*004a*/ 	.short	(.L_103 - .L_102)
.L_102:
        /*004c*/ 	.word	0x00000000
        /*0050*/ 	.short	0x000a
        /*0052*/ 	.short	0x0040
        /*0054*/ 	.byte	0x00, 0xf5, 0x21, 0x00


	//----- nvinfo : EIATTR_KPARAM_INFO
	.align		4
.L_103:
        /*0058*/ 	.byte	0x04, 0x17
        /*005a*/ 	.short	(.L_105 - .L_104)
.L_104:
        /*005c*/ 	.word	0x00000000
        /*0060*/ 	.short	0x0009
        /*0062*/ 	.short	0x0038
        /*0064*/ 	.byte	0x00, 0xf0, 0x11, 0x00


	//----- nvinfo : EIATTR_KPARAM_INFO
	.align		4
.L_105:
        /*0068*/ 	.byte	0x04, 0x17
        /*006a*/ 	.short	(.L_107 - .L_106)
.L_106:
        /*006c*/ 	.word	0x00000000
        /*0070*/ 	.short	0x0008
        /*0072*/ 	.short	0x0034
        /*0074*/ 	.byte	0x00, 0xf0, 0x11, 0x00


	//----- nvinfo : EIATTR_KPARAM_INFO
	.align		4
.L_107:
        /*0078*/ 	.byte	0x04, 0x17
        /*007a*/ 	.short	(.L_109 - .L_108)
.L_108:
        /*007c*/ 	.word	0x00000000
        /*0080*/ 	.short	0x0007
        /*0082*/ 	.short	0x0030
        /*0084*/ 	.byte	0x00, 0xf0, 0x11, 0x00


	//----- nvinfo : EIATTR_KPARAM_INFO
	.align		4
.L_109:
        /*0088*/ 	.byte	0x04, 0x17
        /*008a*/ 	.short	(.L_111 - .L_110)
.L_110:
        /*008c*/ 	.word	0x00000000
        /*0090*/ 	.short	0x0006
        /*0092*/ 	.short	0x002c
        /*0094*/ 	.byte	0x00, 0xf0, 0x11, 0x00


	//----- nvinfo : EIATTR_KPARAM_INFO
	.align		4
.L_111:
        /*0098*/ 	.byte	0x04, 0x17
        /*009a*/ 	.short	(.L_113 - .L_112)
.L_112:
        /*009c*/ 	.word	0x00000000
        /*00a0*/ 	.short	0x0005
        /*00a2*/ 	.short	0x0028
        /*00a4*/ 	.byte	0x00, 0xf0, 0x11, 0x00


	//----- nvinfo : EIATTR_KPARAM_INFO
	.align		4
.L_113:
        /*00a8*/ 	.byte	0x04, 0x17
        /*00aa*/ 	.short	(.L_115 - .L_114)
.L_114:
        /*00ac*/ 	.word	0x00000000
        /*00b0*/ 	.short	0x0004
        /*00b2*/ 	.short	0x0020
        /*00b4*/ 	.byte	0x00, 0xf5, 0x21, 0x00


	//----- nvinfo : EIATTR_KPARAM_INFO
	.align		4
.L_115:
        /*00b8*/ 	.byte	0x04, 0x17
        /*00ba*/ 	.short	(.L_117 - .L_116)
.L_116:
        /*00bc*/ 	.word	0x00000000
        /*00c0*/ 	.short	0x0003
        /*00c2*/ 	.short	0x0018
        /*00c4*/ 	.byte	0x00, 0xf5, 0x21, 0x00


	//----- nvinfo : EIATTR_KPARAM_INFO
	.align		4
.L_117:
        /*00c8*/ 	.byte	0x04, 0x17
        /*00ca*/ 	.short	(.L_119 - .L_118)
.L_118:
        /*00cc*/ 	.word	0x00000000
        /*00d0*/ 	.short	0x0002
        /*00d2*/ 	.short	0x0010
        /*00d4*/ 	.byte	0x00, 0xf5, 0x21, 0x00


	//----- nvinfo : EIATTR_KPARAM_INFO
	.align		4
.L_119:
        /*00d8*/ 	.byte	0x04, 0x17
        /*00da*/ 	.short	(.L_121 - .L_120)
.L_120:
        /*00dc*/ 	.word	0x00000000
        /*00e0*/ 	.short	0x0001
        /*00e2*/ 	.short	0x0008
        /*00e4*/ 	.byte	0x00, 0xf5, 0x21, 0x00


	//----- nvinfo : EIATTR_KPARAM_INFO
	.align		4
.L_121:
        /*00e8*/ 	.byte	0x04, 0x17
        /*00ea*/ 	.short	(.L_123 - .L_122)
.L_122:
        /*00ec*/ 	.word	0x00000000
        /*00f0*/ 	.short	0x0000
        /*00f2*/ 	.short	0x0000
        /*00f4*/ 	.byte	0x00, 0xf5, 0x21, 0x00


	//----- nvinfo : EIATTR_SPARSE_MMA_MASK
	.align		4
.L_123:
        /*00f8*/ 	.byte	0x03, 0x50
        /*00fa*/ 	.short	0x0000


	//----- nvinfo : EIATTR_MAXREG_COUNT
	.align		4
        /*00fc*/ 	.byte	0x03, 0x1b
        /*00fe*/ 	.short	0x00ff


	//----- nvinfo : EIATTR_NUM_BARRIERS
	.align		4
        /*0100*/ 	.byte	0x02, 0x4c
        /*0102*/ 	.byte	0x01
	.zero		1


	//----- nvinfo : EIATTR_MERCURY_ISA_VERSION
	.align		4
        /*0104*/ 	.byte	0x03, 0x5f
        /*0106*/ 	.short	0x0101


	//----- nvinfo : EIATTR_VRC_CTA_INIT_COUNT
	.align		4
        /*0108*/ 	.byte	0x02, 0x4a
	.zero		1
	.zero		1


	//----- nvinfo : EIATTR_EXIT_INSTR_OFFSETS
	.align		4
        /*010c*/ 	.byte	0x04, 0x1c
        /*010e*/ 	.short	(.L_125 - .L_124)


	//   ....[0]....
.L_124:
        /*0110*/ 	.word	0x00000060


	//   ....[1]....
        /*0114*/ 	.word	0x00000270


	//   ....[2]....
        /*0118*/ 	.word	0x00000e20


	//   ....[3]....
        /*011c*/ 	.word	0x00003ea0


	//   ....[4]....
        /*0120*/ 	.word	0x00004170


	//   ....[5]....
        /*0124*/ 	.word	0x00004320


	//   ....[6]....
        /*0128*/ 	.word	0x000043c0


	//   ....[7]....
        /*012c*/ 	.word	0x00004400


	//----- nvinfo : EIATTR_CRS_STACK_SIZE
	.align		4
.L_125:
        /*0130*/ 	.byte	0x04, 0x1e
        /*0132*/ 	.short	(.L_127 - .L_126)
.L_126:
        /*0134*/ 	.word	0x00000000


	//----- nvinfo : EIATTR_CBANK_PARAM_SIZE
	.align		4
.L_127:
        /*0138*/ 	.byte	0x03, 0x19
        /*013a*/ 	.short	0x005c


	//----- nvinfo : EIATTR_PARAM_CBANK
	.align		4
        /*013c*/ 	.byte	0x04, 0x0a
        /*013e*/ 	.short	(.L_129 - .L_128)
	.align		4
.L_128:
        /*0140*/ 	.word	index@(.nv.constant0._Z28gemm_half_q_half_gptq_kernelILi3ELb1ELb0EEvPK6__halfPKjS4_S2_PS0_iiiiiPKtibS2_i)
        /*0144*/ 	.short	0x0380
        /*0146*/ 	.short	0x005c


	//----- nvinfo : EIATTR_SW_WAR
	.align		4
.L_129:
        /*0148*/ 	.byte	0x04, 0x36
        /*014a*/ 	.short	(.L_131 - .L_130)
.L_130:
        /*014c*/ 	.word	0x00000008
.L_131:


//--------------------- .nv.info._Z28gemm_half_q_half_gptq_kernelILi2ELb1ELb0EEvPK6__halfPKjS4_S2_PS0_iiiiiPKtibS2_i --------------------------
	.section	.nv.info._Z28gemm_half_q_half_gptq_kernelILi2ELb1ELb0EEvPK6__halfPKjS4_S2_PS0_iiiiiPKtibS2_i,"",@"SHT_CUDA_INFO"
	.sectionflags	@""
	.align	4


	//----- nvinfo : EIATTR_CUDA_API_VERSION
	.align		4
        /*0000*/ 	.byte	0x04, 0x37
        /*0002*/ 	.short	(.L_133 - .L_132)
.L_132:
        /*0004*/ 	.word	0x00000082


	//----- nvinfo : EIATTR_KPARAM_INFO
	.align		4
.L_133:
        /*0008*/ 	.byte	0x04, 0x17
        /*000a*/ 	.short	(.L_135 - .L_134)
.L_134:
        /*000c*/ 	.word	0x00000000
        /*0010*/ 	.short	0x000e
        /*0012*/ 	.short	0x0058
        /*0014*/ 	.byte	0x00, 0xf0, 0x11, 0x00


	//----- nvinfo : EIATTR_KPARAM_INFO
	.align		4
.L_135:
        /*0018*/ 	.byte	0x04, 0x17
        /*001a*/ 	.short	(.L_137 - .L_136)
.L_136:
        /*001c*/ 	.word	0x00000000
        /*0020*/ 	.short	0x000d
        /*0022*/ 	.short	0x0050
        /*0024*/ 	.byte	0x00, 0xf5, 0x21, 0x00


	//----- nvinfo : EIATTR_KPARAM_INFO
	.align		4
.L_137:
        /*0028*/ 	.byte	0x04, 0x17
        /*002a*/ 	.short	(.L_139 - .L_138)
.L_138:
        /*002c*/ 	.word	0x00000000
        /*0030*/ 	.short	0x000c
        /*0032*/ 	.short	0x004c
        /*0034*/ 	.byte	0x00, 0xf0, 0x05, 0x00


	//----- nvinfo : EIATTR_KPARAM_INFO
	.align		4
.L_139:
        /*0038*/ 	.byte	0x04, 0x17
        /*003a*/ 	.short	(.L_141 - .L_140)
.L_140:
        /*003c*/ 	.word	0x00000000
        /*0040*/ 	.short	0x000b
        /*0042*/ 	.short	0x0048
        /*0044*/ 	.byte	0x00, 0xf0, 0x11, 0x00


	//----- nvinfo : EIATTR_KPARAM_INFO
	.align		4
.L_141:
        /*0048*/ 	.byte	0x04, 0x17
        /*004a*/ 	.short	(.L_143 - .L_142)
.L_142:
        /*004c*/ 	.word	0x00000000
        /*0050*/ 	.short	0x000a
        /*0052*/ 	.short	0x0040
        /*0054*/ 	.byte	0x00, 0xf5, 0x21, 0x00


	//----- nvinfo : EIATTR_KPARAM_INFO
	.align		4
.L_143:
        /*0058*/ 	.byte	0x04, 0x17
        /*005a*/ 	.short	(.L_145 - .L_144)
.L_144:
        /*005c*/ 	.word	0x00000000
        /*0060*/ 	.short	0x0009
        /*0062*/ 	.short	0x0038
        /*0064*/ 	.byte	0x00, 0xf0, 0x11, 0x00


	//----- nvinfo : EIATTR_KPARAM_INFO
	.align		4
.L_145:
        /*0068*/ 	.byte	0x04, 0x17
        /*006a*/ 	.short	(.L_147 - .L_146)
.L_146:
        /*006c*/ 	.word	0x00000000
        /*0070*/ 	.short	0x0008
        /*0072*/ 	.short	0x0034
        /*0074*/ 	.byte	0x00, 0xf0, 0x11, 0x00


	//----- nvinfo : EIATTR_KPARAM_INFO
	.align		4
.L_147:
        /*0078*/ 	.byte	0x04, 0x17
        /*007a*/ 	.short	(.L_149 - .L_148)
.L_148:
        /*007c*/ 	.word	0x00000000
        /*0080*/ 	.short	0x0007
        /*0082*/ 	.short	0x0030
        /*0084*/ 	.byte	0x00, 0xf0, 0x11, 0x00


	//----- nvinfo : EIATTR_KPARAM_INFO
	.align		4
.L_149:
        /*0088*/ 	.byte	0x04, 0x17
        /*008a*/ 	.short	(.L_151 - .L_150)
.L_150:
        /*008c*/ 	.word	0x00000000
        /*0090*/ 	.short	0x0006
        /*0092*/ 	.short	0x002c
        /*0094*/ 	.byte	0x00, 0xf0, 0x11, 0x00


	//----- nvinfo : EIATTR_KPARAM_INFO
	.align		4
.L_151:
        /*0098*/ 	.byte	0x04, 0x17
        /*009a*/ 	.short	(.L_153 - .L_152)
.L_152:
        /*009c*/ 	.word	0x00000000
        /*00a0*/ 	.short	0x0005
        /*00a2*/ 	.short	0x0028
        /*00a4*/ 	.byte	0x00, 0xf0, 0x11, 0x00


	//----- nvinfo : EIATTR_KPARAM_INFO
	.align		4
.L_153:
        /*00a8*/ 	.byte	0x04, 0x17
        /*00aa*/ 	.short	(.L_155 - .L_154)
.L_154:
        /*00ac*/ 	.word	0x00000000
        /*00b0*/ 	.short	0x0004
        /*00b2*/ 	.short	0x0020
        /*00b4*/ 	.byte	0x00, 0xf5, 0x21, 0x00


	//----- nvinfo : EIATTR_KPARAM_INFO
	.align		4
.L_155:
        /*00b8*/ 	.byte	0x04, 0x17
        /*00ba*/ 	.short	(.L_157 - .L_156)
.L_156:
        /*00bc*/ 	.word	0x00000000
        /*00c0*/ 	.short	0x0003
        /*00c2*/ 	.short	0x0018
        /*00c4*/ 	.byte	0x00, 0xf5, 0x21, 0x00


	//----- nvinfo : EIATTR_KPARAM_INFO
	.align		4
.L_157:
        /*00c8*/ 	.byte	0x04, 0x17
        /*00ca*/ 	.short	(.L_159 - .L_158)
.L_158:
        /*00cc*/ 	.word	0x00000000
        /*00d0*/ 	.short	0x0002
        /*00d2*/ 	.short	0x0010
        /*00d4*/ 	.byte	0x00, 0xf5, 0x21, 0x00


	//----- nvinfo : EIATTR_KPARAM_INFO
	.align		4
.L_159:
        /*00d8*/ 	.byte	0x04, 0x17
        /*00da*/ 	.short	(.L_161 - .L_160)
.L_160:
        /*00dc*/ 	.word	0x00000000
        /*00e0*/ 	.short	0x0001
        /*00e2*/ 	.short	0x0008
        /*00e4*/ 	.byte	0x00, 0xf5, 0x21, 0x00


	//----- nvinfo : EIATTR_KPARAM_INFO
	.align		4
.L_161:
        /*00e8*/ 	.byte	0x04, 0x17
        /*00ea*/ 	.short	(.L_163 - .L_162)
.L_162:
        /*00ec*/ 	.word	0x00000000
        /*00f0*/ 	.short	0x0000
        /*00f2*/ 	.short	0x0000
        /*00f4*/ 	.byte	0x00, 0xf5, 0x21, 0x00


	//----- nvinfo : EIATTR_SPARSE_MMA_MASK
	.align		4
.L_163:
        /*00f8*/ 	.byte	0x03, 0x50
        /*00fa*/ 	.short	0x0000


	//----- nvinfo : EIATTR_MAXREG_COUNT
	.align		4
        /*00fc*/ 	.byte	0x03, 0x1b
        /*00fe*/ 	.short	0x00ff


	//----- nvinfo : EIATTR_NUM_BARRIERS
	.align		4
        /*0100*/ 	.byte	0x02, 0x4c
        /*0102*/ 	.byte	0x01
	.zero		1


	//----- nvinfo : EIATTR_MERCURY_ISA_VERSION
	.align		4
        /*0104*/ 	.byte	0x03, 0x5f
        /*0106*/ 	.short	0x0101


	//----- nvinfo : EIATTR_VRC_CTA_INIT_COUNT
	.align		4
        /*0108*/ 	.byte	0x02, 0x4a
	.zero		1
	.zero		1


	//----- nvinfo : EIATTR_EXIT_INSTR_OFFSETS
	.align		4
        /*010c*/ 	.byte	0x04, 0x1c
        /*010e*/ 	.short	(.L_165 - .L_164)


	//   ....[0]....
.L_164:
        /*0110*/ 	.word	0x00000070


	//   ....[1]....
        /*0114*/ 	.word	0x00000180


	//   ....[2]....
        /*0118*/ 	.word	0x00000dc0


	//   ....[3]....
        /*011c*/ 	.word	0x000037a0


	//   ....[4]....
        /*0120*/ 	.word	0x00003950


	//   ....[5]....
        /*0124*/ 	.word	0x000039f0


	//   ....[6]....
        /*0128*/ 	.word	0x00003a30


	//----- nvinfo : EIATTR_CRS_STACK_SIZE
	.align		4
.L_165:
        /*012c*/ 	.byte	0x04, 0x1e
        /*012e*/ 	.short	(.L_167 - .L_166)
.L_166:
        /*0130*/ 	.word	0x00000000


	//----- nvinfo : EIATTR_CBANK_PARAM_SIZE
	.align		4
.L_167:
        /*0134*/ 	.byte	0x03, 0x19
        /*0136*/ 	.short	0x005c


	//----- nvinfo : EIATTR_PARAM_CBANK
	.align		4
        /*0138*/ 	.byte	0x04, 0x0a
        /*013a*/ 	.short	(.L_169 - .L_168)
	.align		4
.L_168:
        /*013c*/ 	.word	index@(.nv.constant0._Z28gemm_half_q_half_gptq_kernelILi2ELb1ELb0EEvPK6__halfPKjS4_S2_PS0_iiiiiPKtibS2_i)
        /*0140*/ 	.short	0x0380
        /*0142*/ 	.short	0x005c


	//----- nvinfo : EIATTR_SW_WAR
	.align		4
.L_169:
        /*0144*/ 	.byte	0x04, 0x36
        /*0146*/ 	.short	(.L_171 - .L_170)
.L_170:
        /*0148*/ 	.word	0x00000008
.L_171:


//--------------------- .nv.info._Z28gemm_half_q_half_gptq_kernelILi1ELb1ELb0EEvPK6__halfPKjS4_S2_PS0_iiiiiPKtibS2_i --------------------------
	.section	.nv.info._Z28gemm_half_q_half_gptq_kernelILi1ELb1ELb0EEvPK6__halfPKjS4_S2_PS0_iiiiiPKtibS2_i,"",@"SHT_CUDA_INFO"
	.sectionflags	@""
	.align	4


	//----- nvinfo : EIATTR_CUDA_API_VERSION
	.align		4
        /*0000*/ 	.byte	0x04, 0x37
        /*0002*/ 	.short	(.L_173 - .L_172)
.L_172:
        /*0004*/ 	.word	0x00000082


	//----- nvinfo : EIATTR_KPARAM_INFO
	.align		4
.L_173:
        /*0008*/ 	.byte	0x04, 0x17
        /*000a*/ 	.short	(.L_175 - .L_174)
.L_174:
        /*000c*/ 	.word	0x00000000
        /*0010*/ 	.short	0x000e
        /*0012*/ 	.short	0x0058
        /*0014*/ 	.byte	0x00, 0xf0, 0x11, 0x00


	//----- nvinfo : EIATTR_KPARAM_INFO
	.align		4
.L_175:
        /*0018*/ 	.byte	0x04, 0x17
        /*001a*/ 	.short	(.L_177 - .L_176)
.L_176:
        /*001c*/ 	.word	0x00000000
        /*0020*/ 	.short	0x000d
        /*0022*/ 	.short	0x0050
        /*0024*/ 	.byte	0x00, 0xf5, 0x21, 0x00


	//----- nvinfo : EIATTR_KPARAM_INFO
	.align		4
.L_177:
        /*0028*/ 	.byte	0x04, 0x17
        /*002a*/ 	.short	(.L_179 - .L_178)
.L_178:
        /*002c*/ 	.word	0x00000000
        /*0030*/ 	.short	0x000c
        /*0032*/ 	.short	0x004c
        /*0034*/ 	.byte	0x00, 0xf0, 0x05, 0x00


	//----- nvinfo : EIATTR_KPARAM_INFO
	.align		4
.L_179:
        /*0038*/ 	.byte	0x04, 0x17
        /*003a*/ 	.short	(.L_181 - .L_180)
.L_180:
        /*003c*/ 	.word	0x00000000
        /*0040*/ 	.short	0x000b
        /*0042*/ 	.short	0x0048
        /*0044*/ 	.byte	0x00, 0xf0, 0x11, 0x00


	//----- nvinfo : EIATTR_KPARAM_INFO
	.align		4
.L_181:
        /*0048*/ 	.byte	0x04, 0x17
        /*004a*/ 	.short	(.L_183 - .L_182)
.L_182:
        /*004c*/ 	.word	0x00000000
        /*0050*/ 	.short	0x000a
        /*0052*/ 	.short	0x0040
        /*0054*/ 	.byte	0x00, 0xf5, 0x21, 0x00


	//----- nvinfo : EIATTR_KPARAM_INFO
	.align		4
.L_183:
        /*0058*/ 	.byte	0x04, 0x17
        /*005a*/ 	.short	(.L_185 - .L_184)
.L_184:
        /*005c*/ 	.word	0x00000000
        /*0060*/ 	.short	0x0009
        /*0062*/ 	.short	0x0038
        /*0064*/ 	.byte	0x00, 0xf0, 0x11, 0x00


	//----- nvinfo : EIATTR_KPARAM_INFO
	.align		4
.L_185:
        /*0068*/ 	.byte	0x04, 0x17
        /*006a*/ 	.short	(.L_187 - .L_186)
.L_186:
        /*006c*/ 	.word	0x00000000
        /*0070*/ 	.short	0x0008
        /*0072*/ 	.short	0x0034
        /*0074*/ 	.byte	0x00, 0xf0, 0x11, 0x00


	//----- nvinfo : EIATTR_KPARAM_INFO
	.align		4
.L_187:
        /*0078*/ 	.byte	0x04, 0x17
        /*007a*/ 	.short	(.L_189 - .L_188)
.L_188:
        /*007c*/ 	.word	0x00000000
        /*0080*/ 	.short	0x0007
        /*0082*/ 	.short	0x0030
        /*0084*/ 	.byte	0x00, 0xf0, 0x11, 0x00


	//----- nvinfo : EIATTR_KPARAM_INFO
	.align		4
.L_189:
        /*0088*/ 	.byte	0x04, 0x17
        /*008a*/ 	.short	(.L_191 - .L_190)
.L_190:
        /*008c*/ 	.word	0x00000000
        /*0090*/ 	.short	0x0006
        /*0092*/ 	.short	0x002c
        /*0094*/ 	.byte	0x00, 0xf0, 0x11, 0x00


	//----- nvinfo : EIATTR_KPARAM_INFO
	.align		4
.L_191:
        /*0098*/ 	.byte	0x04, 0x17
        /*009a*/ 	.short	(.L_193 - .L_192)
.L_192:
        /*009c*/ 	.word	0x00000000
        /*00a0*/ 	.short	0x0005
        /*00a2*/ 	.short	0x0028
        /*00a4*/ 	.byte	0x00, 0xf0, 0x11, 0x00


	//----- nvinfo : EIATTR_KPARAM_INFO
	.align		4
.L_193:
        /*00a8*/ 	.byte	0x04, 0x17
        /*00aa*/ 	.short	(.L_195 - .L_194)
.L_194:
        /*00ac*/ 	.word	0x00000000
        /*00b0*/ 	.short	0x0004
        /*00b2*/ 	.short	0x0020
        /*00b4*/ 	.byte	0x00, 0xf5, 0x21, 0x00


	//----- nvinfo : EIATTR_KPARAM_INFO
	.align		4
.L_195:
        /*00b8*/ 	.byte	0x04, 0x17
        /*00ba*/ 	.short	(.L_197 - .L_196)
.L_196:
        /*00bc*/ 	.word	0x00000000
        /*00c0*/ 	.short	0x0003
        /*00c2*/ 	.short	0x0018
        /*00c4*/ 	.byte	0x00, 0xf5, 0x21, 0x00


	//----- nvinfo : EIATTR_KPARAM_INFO
	.align		4
.L_197:
        /*00c8*/ 	.byte	0x04, 0x17
        /*00ca*/ 	.short	(.L_199 - .L_198)
.L_198:
        /*00cc*/ 	.word	0x00000000
        /*00d0*/ 	.short	0x0002
        /*00d2*/ 	.short	0x0010
        /*00d4*/ 	.byte	0x00, 0xf5, 0x21, 0x00


	//----- nvinfo : EIATTR_KPARAM_INFO
	.align		4
.L_199:
        /*00d8*/ 	.byte	0x04, 0x17
        /*00da*/ 	.short	(.L_201 - .L_200)
.L_200:
        /*00dc*/ 	.word	0x00000000
        /*00e0*/ 	.short	0x0001
        /*00e2*/ 	.short	0x0008
        /*00e4*/ 	.byte	0x00, 0xf5, 0x21, 0x00


	//----- nvinfo : EIATTR_KPARAM_INFO
	.align		4
.L_201:
        /*00e8*/ 	.byte	0x04, 0x17
        /*00ea*/ 	.short	(.L_203 - .L_202)
.L_202:
        /*00ec*/ 	.word	0x00000000
        /*00f0*/ 	.short	0x0000
        /*00f2*/ 	.short	0x0000
        /*00f4*/ 	.byte	0x00, 0xf5, 0x21, 0x00


	//----- nvinfo : EIATTR_SPARSE_MMA_MASK
	.align		4
.L_203:
        /*00f8*/ 	.byte	0x03, 0x50
        /*00fa*/ 	.short	0x0000


	//----- nvinfo : EIATTR_MAXREG_COUNT
	.align		4
        /*00fc*/ 	.byte	0x03, 0x1b
        /*00fe*/ 	.short	0x00ff


	//----- nvinfo : EIATTR_NUM_BARRIERS
	.align		4
        /*0100*/ 	.byte	0x02, 0x4c
        /*0102*/ 	.byte	0x01
	.zero		1


	//----- nvinfo : EIATTR_MERCURY_ISA_VERSION
	.align		4
        /*0104*/ 	.byte	0x03, 0x5f
        /*0106*/ 	.short	0x0101


	//----- nvinfo : EIATTR_VRC_CTA_INIT_COUNT
	.align		4
        /*0108*/ 	.byte	0x02, 0x4a
	.zero		1
	.zero		1


	//----- nvinfo : EIATTR_EXIT_INSTR_OFFSETS
	.align		4
        /*010c*/ 	.byte	0x04, 0x1c
        /*010e*/ 	.short	(.L_205 - .L_204)


	//   ....[0]....
.L_204:
        /*0110*/ 	.word	0x00000040


	//   ....[1]....
        /*0114*/ 	.word	0x000000b0


	//   ....[2]....
        /*0118*/ 	.word	0x000002c0


	//   ....[3]....
        /*011c*/ 	.word	0x00002290


	//   ....[4]....
        /*0120*/ 	.word	0x00002330


	//   ....[5]....
        /*0124*/ 	.word	0x00002370


	//----- nvinfo : EIATTR_CRS_STACK_SIZE
	.align		4
.L_205:
        /*0128*/ 	.byte	0x04, 0x1e
        /*012a*/ 	.short	(.L_207 - .L_206)
.L_206:
        /*012c*/ 	.word	0x00000000


	//----- nvinfo : EIATTR_CBANK_PARAM_SIZE
	.align		4
.L_207:
        /*0130*/ 	.byte	0x03, 0x19
        /*0132*/ 	.short	0x005c


	//----- nvinfo : EIATTR_PARAM_CBANK
	.align		4
        /*0134*/ 	.byte	0x04, 0x0a
        /*0136*/ 	.short	(.L_209 - .L_208)
	.align		4
.L_208:
        /*0138*/ 	.word	index@(.nv.constant0._Z28gemm_half_q_half_gptq_kernelILi1ELb1ELb0EEvPK6__halfPKjS4_S2_PS0_iiiiiPKtibS2_i)
        /*013c*/ 	.short	0x0380
        /*013e*/ 	.short	0x005c


	//----- nvinfo : EIATTR_SW_WAR
	.align		4
.L_209:
        /*0140*/ 	.byte	0x04, 0x36
        /*0142*/ 	.short	(.L_211 - .L_210)
.L_210:
        /*0144*/ 	.word	0x00000008
.L_211:


//--------------------- .nv.callgraph             --------------------------
	.section	.nv.callgraph,"",@"SHT_CUDA_CALLGRAPH"
	.align	4
	.sectionentsize	8
	.align		4
        /*0000*/ 	.word	0x00000000
	.align		4
        /*0004*/ 	.word	0xffffffff
	.align		4
        /*0008*/ 	.word	0x00000000
	.align		4
        /*000c*/ 	.word	0xfffffffe
	.align		4
        /*0010*/ 	.word	0x00000000
	.align		4
        /*0014*/ 	.word	0xfffffffd
	.align		4
        /*0018*/ 	.word	0x00000000
	.align		4
        /*001c*/ 	.word	0xfffffffc


//--------------------- .nv.constant4             --------------------------
	.section	.nv.constant4,"a",@progbits
	.align	8
	.align		8
.nv.constant4:
        /*0000*/ 	.dword	_ZN45_INTERNAL_611efed6_14_unit_gptq_2_cu_ac59d5884cuda3std3__45__cpo5beginE
	.align		8
        /*0008*/ 	.dword	_ZN45_INTERNAL_611efed6_14_unit_gptq_2_cu_ac59d5884cuda3std3__45__cpo3endE
	.align		8
        /*0010*/ 	.dword	_ZN45_INTERNAL_611efed6_14_unit_gptq_2_cu_ac59d5884cuda3std3__45__cpo6cbeginE
	.align		8
        /*0018*/ 	.dword	_ZN45_INTERNAL_611efed6_14_unit_gptq_2_cu_ac59d5884cuda3std3__45__cpo4cendE
	.align		8
        /*0020*/ 	.dword	_ZN45_INTERNAL_611efed6_14_unit_gptq_2_cu_ac59d5884cuda3std3__45__cpo6rbeginE
	.align		8
        /*0028*/ 	.dword	_ZN45_INTERNAL_611efed6_14_unit_gptq_2_cu_ac59d5884cuda3std3__45__cpo4rendE
	.align		8
        /*0030*/ 	.dword	_ZN45_INTERNAL_611efed6_14_unit_gptq_2_cu_ac59d5884cuda3std3__45__cpo7crbeginE
	.align		8
        /*0038*/ 	.dword	_ZN45_INTERNAL_611efed6_14_unit_gptq_2_cu_ac59d5884cuda3std3__45__cpo5crendE
	.align		8
        /*0040*/ 	.dword	_ZN45_INTERNAL_611efed6_14_unit_gptq_2_cu_ac59d5884cuda3std3__447_GLOBAL__N__611efed6_14_unit_gptq_2_cu_ac59d5886ignoreE
	.align		8
        /*0048*/ 	.dword	_ZN45_INTERNAL_611efed6_14_unit_gptq_2_cu_ac59d5884cuda3std3__419piecewise_constructE
	.align		8
        /*0050*/ 	.dword	_ZN45_INTERNAL_611efed6_14_unit_gptq_2_cu_ac59d5884cuda3std3__48in_placeE
	.align		8
        /*0058*/ 	.dword	_ZN45_INTERNAL_611efed6_14_unit_gptq_2_cu_ac59d5884cuda3std3__420unreachable_sentinelE
	.align		8
        /*0060*/ 	.dword	_ZN45_INTERNAL_611efed6_14_unit_gptq_2_cu_ac59d5884cuda3std6ranges3__45__cpo4swapE
	.align		8
        /*0068*/ 	.dword	_ZN45_INTERNAL_611efed6_14_unit_gptq_2_cu_ac59d5884cuda3std6ranges3__45__cpo9iter_moveE
	.align		8
        /*0070*/ 	.dword	_ZN45_INTERNAL_611efed6_14_unit_gptq_2_cu_ac59d5884cuda3std6ranges3__45__cpo5beginE
	.align		8
        /*0078*/ 	.dword	_ZN45_INTERNAL_611efed6_14_unit_gptq_2_cu_ac59d5884cuda3std6ranges3__45__cpo3endE
	.align		8
        /*0080*/ 	.dword	_ZN45_INTERNAL_611efed6_14_unit_gptq_2_cu_ac59d5884cuda3std6ranges3__45__cpo6cbeginE
	.align		8
        /*0088*/ 	.dword	_ZN45_INTERNAL_611efed6_14_unit_gptq_2_cu_ac59d5884cuda3std6ranges3__45__cpo4cendE
	.align		8
        /*0090*/ 	.dword	_ZN45_INTERNAL_611efed6_14_unit_gptq_2_cu_ac59d5884cuda3std6ranges3__45__cpo7advanceE
	.align		8
        /*0098*/ 	.dword	_ZN45_INTERNAL_611efed6_14_unit_gptq_2_cu_ac59d5884cuda3std6ranges3__45__cpo9iter_swapE
	.align		8
        /*00a0*/ 	.dword	_ZN45_INTERNAL_611efed6_14_unit_gptq_2_cu_ac59d5884cuda3std6ranges3__45__cpo4nextE
	.align		8
        /*00a8*/ 	.dword	_ZN45_INTERNAL_611efed6_14_unit_gptq_2_cu_ac59d5884cuda3std6ranges3__45__cpo4prevE
	.align		8
        /*00b0*/ 	.dword	_ZN45_INTERNAL_611efed6_14_unit_gptq_2_cu_ac59d5884cuda3std6ranges3__45__cpo4dataE
	.align		8
        /*00b8*/ 	.dword	_ZN45_INTERNAL_611efed6_14_unit_gptq_2_cu_ac59d5884cuda3std6ranges3__45__cpo5cdataE
	.align		8
        /*00c0*/ 	.dword	_ZN45_INTERNAL_611efed6_14_unit_gptq_2_cu_ac59d5884cuda3std6ranges3__45__cpo4sizeE
	.align		8
        /*00c8*/ 	.dword	_ZN45_INTERNAL_611efed6_14_unit_gptq_2_cu_ac59d5884cuda3std6ranges3__45__cpo5ssizeE
	.align		8
        /*00d0*/ 	.dword	_ZN45_INTERNAL_611efed6_14_unit_gptq_2_cu_ac59d5884cuda3std6ranges3__45__cpo8distanceE
	.align		8
        /*00d8*/ 	.dword	_ZN45_INTERNAL_611efed6_14_unit_gptq_2_cu_ac59d5886thrust24THRUST_300001_SM_1030_NS6system6detail10sequential3seqE


//--------------------- .text._Z28gemm_half_q_half_gptq_kernelILi4ELb1ELb0EEvPK6__halfPKjS4_S2_PS0_iiiiiPKtibS2_i --------------------------
	.section	.text._Z28gemm_half_q_half_gptq_kernelILi4ELb1ELb0EEvPK6__halfPKjS4_S2_PS0_iiiiiPKtibS2_i,"ax",@progbits
	.align	128
        .global         _Z28gemm_half_q_half_gptq_kernelILi4ELb1ELb0EEvPK6__halfPKjS4_S2_PS0_iiiiiPKtibS2_i
        .type           _Z28gemm_half_q_half_gptq_kernelILi4ELb1ELb0EEvPK6__halfPKjS4_S2_PS0_iiiiiPKtibS2_i,@function
        .size           _Z28gemm_half_q_half_gptq_kernelILi4ELb1ELb0EEvPK6__halfPKjS4_S2_PS0_iiiiiPKtibS2_i,(.L_x_179 - _Z28gemm_half_q_half_gptq_kernelILi4ELb1ELb0EEvPK6__halfPKjS4_S2_PS0_iiiiiPKtibS2_i)
        .other          _Z28gemm_half_q_half_gptq_kernelILi4ELb1ELb0EEvPK6__halfPKjS4_S2_PS0_iiiiiPKtibS2_i,@"STO_CUDA_ENTRY STV_DEFAULT"
_Z28gemm_half_q_half_gptq_kernelILi4ELb1ELb0EEvPK6__halfPKjS4_S2_PS0_iiiiiPKtibS2_i:
.text._Z28gemm_half_q_half_gptq_kernelILi4ELb1ELb0EEvPK6__halfPKjS4_S2_PS0_iiiiiPKtibS2_i:
[----:B------:R-:W-:Y:S08]  /*0000*/  LDC R1, c[0x0][0x37c] ;  /* 0x0000df00ff017b82 */ /* 0x000ff00000000800 */
[----:B------:R-:W0:Y:S01]  /*0010*/  S2UR UR8, SR_CTAID.Y ;  /* 0x00000000000879c3 */ /* 0x000e220000002600 */
[----:B------:R-:W0:Y:S02]  /*0020*/  LDCU UR9, c[0x0][0x3a8] ;  /* 0x00007500ff0977ac */ /* 0x000e240008000800 */
[----:B0-----:R-:W-:-:S04]  /*0030*/  UIMAD UR15, UR8, -0x4, UR9 ;  /* 0xfffffffc080f78a4 */ /* 0x001fc8000f8e0209 */
[----:B------:R-:W-:-:S06]  /*0040*/  UISETP.GE.AND UP0, UPT, UR15, 0x1, UPT ;  /* 0x000000010f00788c */ /* 0x000fcc000bf06270 */
[----:B------:R-:W-:-:S13]  /*0050*/  PLOP3.LUT P0, PT, PT, PT, UP0, 0x80, 0x8 ;  /* 0x000000000008781c */ /* 0x000fda0003f0f008 */
[----:B------:R-:W-:Y:S05]  /*0060*/  @!P0 EXIT ;  /* 0x000000000000894d */ /* 0x000fea0003800000 */
[----:B------:R-:W0:Y:S01]  /*0070*/  LDC.64 R4, c[0x0][0x3d0] ;  /* 0x0000f400ff047b82 */ /* 0x000e220000000a00 */
[----:B------:R-:W0:Y:S01]  /*0080*/  LDCU.64 UR12, c[0x0][0x358] ;  /* 0x00006b00ff0c77ac */ /* 0x000e220008000a00 */
[----:B------:R-:W1:Y:S06]  /*0090*/  S2R R2, SR_TID.X ;  /* 0x0000000000027919 */ /* 0x000e6c0000002100 */
[----:B------:R-:W2:Y:S01]  /*00a0*/  LDC R0, c[0x0][0x3b0] ;  /* 0x0000ec00ff007b82 */ /* 0x000ea20000000800 */
[----:B0-----:R-:W3:Y:S07]  /*00b0*/  LDG.E.U16 R53, desc[UR12][R4.64] ;  /* 0x0000000c04357981 */ /* 0x001eee000c1e1500 */
[----:B------:R-:W0:Y:S01]  /*00c0*/  S2UR UR7, SR_CTAID.Z ;  /* 0x00000000000779c3 */ /* 0x000e220000002700 */
[----:B------:R-:W-:Y:S01]  /*00d0*/  UISETP.NE.AND UP1, UPT, UR15, 0x1, UPT ;  /* 0x000000010f00788c */ /* 0x000fe2000bf25270 */
[----:B------:R-:W-:Y:S01]  /*00e0*/  PRMT R51, RZ, 0x7610, R51 ;  /* 0x00007610ff337816 */ /* 0x000fe20000000033 */
[----:B------:R-:W-:Y:S01]  /*00f0*/  UPLOP3.LUT UP0, UPT, UPT, UPT, UPT, 0x80, 0x8 ;  /* 0x000000000008789c */ /* 0x000fe20003f0f070 */
[----:B------:R-:W-:-:S02]  /*0100*/  PRMT R50, RZ, 0x7610, R50 ;  /* 0x00007610ff327816 */ /* 0x000fc40000000032 */
[----:B---3--:R-:W-:-:S04]  /*0110*/  PRMT R8, R53, 0x7610, R8 ;  /* 0x0000761035087816 */ /* 0x008fc80000000008 */
[----:B012---:R-:W-:Y:S05]  /*0120*/  BRA.U !UP1, `(.L_x_0) ;  /* 0x0000000109487547 */ /* 0x007fea000b800000 */
[----:B------:R-:W0:Y:S08]  /*0130*/  LDC R7, c[0x0][0x3d8] ;  /* 0x0000f600ff077b82 */ /* 0x000e300000000800 */
[----:B------:R-:W0:Y:S02]  /*0140*/  LDC.64 R4, c[0x0][0x3d0] ;  /* 0x0000f400ff047b82 */ /* 0x000e240000000a00 */
[----:B0-----:R-:W-:-:S05]  /*0150*/  IMAD.WIDE R4, R7, 0x2, R4 ;  /* 0x0000000207047825 */ /* 0x001fca00078e0204 */
[----:B------:R-:W2:Y:S01]  /*0160*/  LDG.E.U16 R50, desc[UR12][R4.64] ;  /* 0x0000000c04327981 */ /* 0x000ea2000c1e1500 */
[----:B------:R-:W-:Y:S01]  /*0170*/  UISETP.NE.AND UP1, UPT, UR15, 0x2, UPT ;  /* 0x000000020f00788c */ /* 0x000fe2000bf25270 */
[----:B--2---:R-:W-:-:S08]  /*0180*/  LOP3.LUT R8, R50, R53, RZ, 0xfc, !PT ;  /* 0x0000003532087212 */ /* 0x004fd000078efcff */
[----:B------:R-:W-:Y:S05]  /*0190*/  BRA.U !UP1, `(.L_x_0) ;  /* 0x00000001092c7547 */ /* 0x000fea000b800000 */
[----:B------:R-:W-:Y:S01]  /*01a0*/  UISETP.NE.AND UP1, UPT, UR15, 0x3, UPT ;  /* 0x000000030f00788c */ /* 0x000fe2000bf25270 */
[----:B------:R-:W-:-:S05]  /*01b0*/  IMAD.WIDE R4, R7, 0x2, R4 ;  /* 0x0000000207047825 */ /* 0x000fca00078e0204 */
[----:B------:R-:W-:Y:S01]  /*01c0*/  PLOP3.LUT P0, PT, PT, PT, UP1, 0x80, 0x8 ;  /* 0x000000000008781c */ /* 0x000fe20003f0f018 */
[----:B------:R-:W-:Y:S01]  /*01d0*/  IMAD.WIDE R6, R7, 0x2, R4 ;  /* 0x0000000207067825 */ /* 0x000fe200078e0204 */
[----:B------:R-:W2:Y:S11]  /*01e0*/  LDG.E.U16 R51, desc[UR12][R4.64] ;  /* 0x0000000c04337981 */ /* 0x000eb6000c1e1500 */
[----:B------:R-:W3:Y:S01]  /*01f0*/  @P0 LDG.E.U16 R6, desc[UR12][R6.64] ;  /* 0x0000000c06060981 */ /* 0x000ee2000c1e1500 */
[----:B--2---:R-:W-:-:S02]  /*0200*/  LOP3.LUT R8, R51, R8, RZ, 0xfc, !PT ;  /* 0x0000000833087212 */ /* 0x004fc400078efcff */
[----:B---3--:R-:W-:-:S13]  /*0210*/  @P0 R2UR UR4, R6 ;  /* 0x00000000060402ca */ /* 0x008fda00000e0000 */
[----:B------:R-:W-:Y:S01]  /*0220*/  @P0 LOP3.LUT R3, R8, UR4, RZ, 0xfc, !PT ;  /* 0x0000000408030c12 */ /* 0x000fe2000f8efcff */
[----:B------:R-:W-:-:S03]  /*0230*/  @UP1 UISETP.EQ.AND UP0, UPT, UR4, URZ, UPT ;  /* 0x000000ff0400128c */ /* 0x000fc6000bf02270 */
[----:B------:R-:W-:-:S08]  /*0240*/  @P0 PRMT R8, R3, 0x7610, R8 ;  /* 0x0000761003080816 */ /* 0x000fd00000000008 */
.L_x_0:
[----:B------:R-:W-:Y:S01]  /*0250*/  PRMT R3, R8, 0x9910, RZ ;  /* 0x0000991008037816 */ /* 0x000fe200000000ff */
[----:B------:R-:W-:Y:S01]  /*0260*/  USHF.L.U32 UR14, UR7, 0x7, URZ ;  /* 0x00000007070e7899 */ /* 0x000fe200080006ff */
[----:B------:R-:W0:Y:S01]  /*0270*/  S2UR UR4, SR_CTAID.X ;  /* 0x00000000000479c3 */ /* 0x000e220000002500 */
[----:B------:R-:W-:Y:S01]  /*0280*/  UISETP.LT.U32.AND UP1, UPT, UR15, 0x4, UPT ;  /* 0x000000040f00788c */ /* 0x000fe2000bf21070 */
[----:B------:R-:W-:-:S03]  /*0290*/  ISETP.NE.AND P0, PT, R3, RZ, PT ;  /* 0x000000ff0300720c */ /* 0x000fc60003f05270 */
[----:B------:R-:W-:-:S04]  /*02a0*/  MOV R3, UR14 ;  /* 0x0000000e00037c02 */ /* 0x000fc80008000f00 */
[----:B------:R-:W-:-:S06]  /*02b0*/  VIADDMNMX R52, R3, 0x80, R0, PT ;  /* 0x0000008003347846 */ /* 0x000fcc0003800100 */
[----:B0-----:R-:W-:Y:S05]  /*02c0*/  @!P0 EXIT ;  /* 0x000000000000894d */ /* 0x001fea0003800000 */
[----:B------:R-:W-:Y:S01]  /*02d0*/  IADD3 R18, PT, PT, R2, UR14, RZ ;  /* 0x0000000e02127c10 */ /* 0x000fe2000fffe0ff */
[----:B------:R-:W-:Y:S01]  /*02e0*/  USHF.L.U32 UR4, UR4, 0x9, URZ ;  /* 0x0000000904047899 */ /* 0x000fe200080006ff */
[----:B------:R-:W-:Y:S01]  /*02f0*/  BSSY.RECONVERGENT B0, `(.L_x_1) ;  /* 0x00000b5000007945 */ /* 0x000fe20003800200 */
[----:B------:R-:W-:Y:S01]  /*0300*/  USEL UR11, UR15, 0x4, UP1 ;  /* 0x000000040f0b7887 */ /* 0x000fe20008800000 */
[----:B------:R-:W-:-:S03]  /*0310*/  ISETP.GE.AND P0, PT, R18, R52, PT ;  /* 0x000000341200720c */ /* 0x000fc60003f06270 */
[----:B------:R-:W-:-:S10]  /*0320*/  LEA R3, R2, UR4, 0x2 ;  /* 0x0000000402037c11 */ /* 0x000fd4000f8e10ff */
[----:B------:R-:W-:Y:S05]  /*0330*/  @P0 BRA `(.L_x_2) ;  /* 0x0000000800c00947 */ /* 0x000fea0003800000 */
[----:B------:R-:W0:Y:S01]  /*0340*/  LDCU.64 UR16, c[0x0][0x3c0] ;  /* 0x00007800ff1077ac */ /* 0x000e220008000a00 */
[----:B------:R-:W1:Y:S01]  /*0350*/  S2UR UR6, SR_CgaCtaId ;  /* 0x00000000000679c3 */ /* 0x000e620000008800 */
[----:B------:R-:W-:Y:S01]  /*0360*/  UMOV UR5, 0x400 ;  /* 0x0000040000057882 */ /* 0x000fe20000000000 */
[----:B0-----:R-:W-:-:S04]  /*0370*/  UISETP.NE.U32.AND UP1, UPT, UR16, URZ, UPT ;  /* 0x000000ff1000728c */ /* 0x001fc8000bf25070 */
[----:B------:R-:W-:Y:S02]  /*0380*/  UISETP.NE.AND.EX UP1, UPT, UR17, URZ, UPT, UP1 ;  /* 0x000000ff1100728c */ /* 0x000fe4000bf25310 */
[----:B-1----:R-:W-:-:S06]  /*0390*/  ULEA UR5, UR6, UR5, 0x18 ;  /* 0x0000000506057291 */ /* 0x002fcc000f8ec0ff */
[----:B------:R-:W-:Y:S01]  /*03a0*/  LEA R12, R2, UR5, 0x1 ;  /* 0x00000005020c7c11 */ /* 0x000fe2000f8e08ff */
[----:B------:R-:W-:Y:S06]  /*03b0*/  BRA.U UP1, `(.L_x_3) ;  /* 0x00000005015c7547 */ /* 0x000fec000b800000 */
[----:B------:R-:W0:Y:S01]  /*03c0*/  LDCU.64 UR16, c[0x0][0x380] ;  /* 0x00007000ff1077ac */ /* 0x000e220008000a00 */
[----:B------:R-:W-:-:S05]  /*03d0*/  IMAD R4, R0, UR8, RZ ;  /* 0x0000000800047c24 */ /* 0x000fca000f8e02ff */
[----:B------:R-:W-:-:S04]  /*03e0*/  SHF.L.U32 R7, R4, 0x2, RZ ;  /* 0x0000000204077819 */ /* 0x000fc800000006ff */
[----:B------:R-:W-:-:S04]  /*03f0*/  IADD3 R5, P0, PT, R18, R7, RZ ;  /* 0x0000000712057210 */ /* 0x000fc80007f1e0ff */
[----:B------:R-:W-:Y:S02]  /*0400*/  LEA.HI.X.SX32 R6, R7, RZ, 0x1, P0 ;  /* 0x000000ff07067211 */ /* 0x000fe400000f0eff */
[----:B0-----:R-:W-:-:S04]  /*0410*/  LEA R4, P0, R5, UR16, 0x1 ;  /* 0x0000001005047c11 */ /* 0x001fc8000f8008ff */
[----:B------:R-:W-:-:S06]  /*0420*/  LEA.HI.X R5, R5, UR17, R6, 0x1, P0 ;  /* 0x0000001105057c11 */ /* 0x000fcc00080f0c06 */
[----:B------:R-:W2:Y:S01]  /*0430*/  LDG.E.U16.CONSTANT R5, desc[UR12][R4.64] ;  /* 0x0000000c04057981 */ /* 0x000ea2000c1e9500 */
[----:B------:R-:W-:-:S04]  /*0440*/  UIADD3 UR5, UPT, UPT, -UR11, 0x1, URZ ;  /* 0x000000010b057890 */ /* 0x000fc8000fffe1ff */
[----:B------:R-:W-:Y:S01]  /*0450*/  UISETP.NE.AND UP1, UPT, UR5, URZ, UPT ;  /* 0x000000ff0500728c */ /* 0x000fe2000bf25270 */
[----:B--2---:R0:W-:Y:S08]  /*0460*/  STS.U16 [R12], R5 ;  /* 0x000000050c007388 */ /* 0x0041f00000000400 */
[----:B------:R-:W-:Y:S05]  /*0470*/  BRA.U !UP1, `(.L_x_2) ;  /* 0x0000000909707547 */ /* 0x000fea000b800000 */
[----:B------:R-:W-:Y:S01]  /*0480*/  UISETP.GE.AND UP1, UPT, UR5, URZ, UPT ;  /* 0x000000ff0500728c */ /* 0x000fe2000bf26270 */
[----:B0-----:R-:W-:Y:S02]  /*0490*/  IADD3 R12, PT, PT, R12, 0x100, RZ ;  /* 0x000001000c0c7810 */ /* 0x001fe40007ffe0ff */
[----:B------:R-:W-:-:S06]  /*04a0*/  IADD3 R13, PT, PT, R7, R0, RZ ;  /* 0x00000000070d7210 */ /* 0x000fcc0007ffe0ff */
[----:B------:R-:W-:Y:S05]  /*04b0*/  BRA.U UP1, `(.L_x_4) ;  /* 0x0000000101ec7547 */ /* 0x000fea000b800000 */
[----:B------:R-:W-:Y:S01]  /*04c0*/  UIADD3 UR6, UPT, UPT, URZ, -UR5, URZ ;  /* 0x80000005ff067290 */ /* 0x000fe2000fffe0ff */
[----:B------:R-:W-:-:S03]  /*04d0*/  PLOP3.LUT P0, PT, PT, PT, PT, 0x80, 0x8 ;  /* 0x000000000008781c */ /* 0x000fc60003f0f070 */
[----:B------:R-:W-:-:S09]  /*04e0*/  UISETP.GT.AND UP1, UPT, UR6, 0x3, UPT ;  /* 0x000000030600788c */ /* 0x000fd2000bf24270 */
[----:B------:R-:W-:Y:S05]  /*04f0*/  BRA.U !UP1, `(.L_x_5) ;  /* 0x0000000109847547 */ /* 0x000fea000b800000 */
[----:B------:R-:W-:-:S13]  /*0500*/  PLOP3.LUT P0, PT, PT, PT, PT, 0x8, 0x80 ;  /* 0x000000000080781c */ /* 0x000fda0003f0e170 */
.L_x_6:
[-C--:B------:R-:W-:Y:S02]  /*0510*/  IADD3 R7, PT, PT, R13, R0.reuse, RZ ;  /* 0x000000000d077210 */ /* 0x080fe40007ffe0ff */
[C---:B------:R-:W-:Y:S02]  /*0520*/  IADD3 R5, P1, PT, R18.reuse, R13, RZ ;  /* 0x0000000d12057210 */ /* 0x040fe40007f3e0ff */
[----:B------:R-:W-:Y:S02]  /*0530*/  IADD3 R9, PT, PT, R7, R0, RZ ;  /* 0x0000000007097210 */ /* 0x000fe40007ffe0ff */
[----:B------:R-:W-:Y:S02]  /*0540*/  LEA.HI.X.SX32 R6, R13, RZ, 0x1, P1 ;  /* 0x000000ff0d067211 */ /* 0x000fe400008f0eff */
[----:B------:R-:W-:Y:S02]  /*0550*/  LEA R4, P1, R5, UR16, 0x1 ;  /* 0x0000001005047c11 */ /* 0x000fe4000f8208ff */
[----:B------:R-:W-:-:S02]  /*0560*/  IADD3 R10, P2, PT, R18, R7, RZ ;  /* 0x00000007120a7210 */ /* 0x000fc40007f5e0ff */
[----:B------:R-:W-:Y:S02]  /*0570*/  IADD3 R13, PT, PT, R9, R0, RZ ;  /* 0x00000000090d7210 */ /* 0x000fe40007ffe0ff */
[----:B------:R-:W-:Y:S02]  /*0580*/  LEA.HI.X R5, R5, UR17, R6, 0x1, P1 ;  /* 0x0000001105057c11 */ /* 0x000fe400088f0c06 */
[----:B------:R-:W-:Y:S02]  /*0590*/  LEA.HI.X.SX32 R7, R7, RZ, 0x1, P2 ;  /* 0x000000ff07077211 */ /* 0x000fe400010f0eff */
[----:B------:R-:W-:Y:S02]  /*05a0*/  IADD3 R15, P3, PT, R18, R9, RZ ;  /* 0x00000009120f7210 */ /* 0x000fe40007f7e0ff */
[----:B------:R-:W-:Y:S01]  /*05b0*/  LEA R6, P2, R10, UR16, 0x1 ;  /* 0x000000100a067c11 */ /* 0x000fe2000f8408ff */
[----:B------:R-:W2:Y:S01]  /*05c0*/  LDG.E.U16.CONSTANT R5, desc[UR12][R4.64] ;  /* 0x0000000c04057981 */ /* 0x000ea2000c1e9500 */
[----:B------:R-:W-:-:S02]  /*05d0*/  IADD3 R11, P1, PT, R18, R13, RZ ;  /* 0x0000000d120b7210 */ /* 0x000fc40007f3e0ff */
[----:B------:R-:W-:Y:S02]  /*05e0*/  LEA.HI.X.SX32 R16, R9, RZ, 0x1, P3 ;  /* 0x000000ff09107211 */ /* 0x000fe400018f0eff */
[----:B------:R-:W-:Y:S02]  /*05f0*/  LEA.HI.X R7, R10, UR17, R7, 0x1, P2 ;  /* 0x000000110a077c11 */ /* 0x000fe400090f0c07 */
[----:B------:R-:W-:Y:S02]  /*0600*/  LEA.HI.X.SX32 R14, R13, RZ, 0x1, P1 ;  /* 0x000000ff0d0e7211 */ /* 0x000fe400008f0eff */
[----:B------:R-:W-:Y:S02]  /*0610*/  LEA R8, P3, R15, UR16, 0x1 ;  /* 0x000000100f087c11 */ /* 0x000fe4000f8608ff */
[----:B------:R-:W-:Y:S01]  /*0620*/  LEA R10, P1, R11, UR16, 0x1 ;  /* 0x000000100b0a7c11 */ /* 0x000fe2000f8208ff */
[----:B------:R-:W3:Y:S01]  /*0630*/  LDG.E.U16.CONSTANT R7, desc[UR12][R6.64] ;  /* 0x0000000c06077981 */ /* 0x000ee2000c1e9500 */
[----:B------:R-:W-:-:S02]  /*0640*/  LEA.HI.X R9, R15, UR17, R16, 0x1, P3 ;  /* 0x000000110f097c11 */ /* 0x000fc400098f0c10 */
[----:B------:R-:W-:-:S04]  /*0650*/  LEA.HI.X R11, R11, UR17, R14, 0x1, P1 ;  /* 0x000000110b0b7c11 */ /* 0x000fc800088f0c0e */
[----:B------:R-:W4:Y:S04]  /*0660*/  LDG.E.U16.CONSTANT R9, desc[UR12][R8.64] ;  /* 0x0000000c08097981 */ /* 0x000f28000c1e9500 */
[----:B------:R-:W5:Y:S01]  /*0670*/  LDG.E.U16.CONSTANT R11, desc[UR12][R10.64] ;  /* 0x0000000c0a0b7981 */ /* 0x000f62000c1e9500 */
[----:B------:R-:W-:-:S04]  /*0680*/  UIADD3 UR5, UPT, UPT, UR5, 0x4, URZ ;  /* 0x0000000405057890 */ /* 0x000fc8000fffe0ff */
[----:B------:R-:W-:Y:S01]  /*0690*/  UISETP.GE.AND UP1, UPT, UR5, -0x3, UPT ;  /* 0xfffffffd0500788c */ /* 0x000fe2000bf26270 */
[----:B------:R-:W-:Y:S01]  /*06a0*/  IADD3 R13, PT, PT, R13, R0, RZ ;  /* 0x000000000d0d7210 */ /* 0x000fe20007ffe0ff */
[----:B--2---:R-:W-:Y:S04]  /*06b0*/  STS.U16 [R12], R5 ;  /* 0x000000050c007388 */ /* 0x004fe80000000400 */
[----:B---3--:R-:W-:Y:S04]  /*06c0*/  STS.U16 [R12+0x100], R7 ;  /* 0x000100070c007388 */ /* 0x008fe80000000400 */
[----:B----4-:R-:W-:Y:S04]  /*06d0*/  STS.U16 [R12+0x200], R9 ;  /* 0x000200090c007388 */ /* 0x010fe80000000400 */
[----:B-----5:R0:W-:Y:S02]  /*06e0*/  STS.U16 [R12+0x300], R11 ;  /* 0x0003000b0c007388 */ /* 0x0201e40000000400 */
[----:B0-----:R-:W-:Y:S01]  /*06f0*/  IADD3 R12, PT, PT, R12, 0x400, RZ ;  /* 0x000004000c0c7810 */ /* 0x001fe20007ffe0ff */
[----:B------:R-:W-:Y:S06]  /*0700*/  BRA.U !UP1, `(.L_x_6) ;  /* 0xfffffffd09807547 */ /* 0x000fec000b83ffff */
.L_x_5:
[----:B------:R-:W-:-:S04]  /*0710*/  UIADD3 UR6, UPT, UPT, URZ, -UR5, URZ ;  /* 0x80000005ff067290 */ /* 0x000fc8000fffe0ff */
[----:B------:R-:W-:-:S09]  /*0720*/  UISETP.GT.AND UP1, UPT, UR6, 0x1, UPT ;  /* 0x000000010600788c */ /* 0x000fd2000bf24270 */
[----:B------:R-:W-:Y:S05]  /*0730*/  BRA.U !UP1, `(.L_x_7) ;  /* 0x0000000109447547 */ /* 0x000fea000b800000 */
[C---:B------:R-:W-:Y:S02]  /*0740*/  IADD3 R9, PT, PT, R13.reuse, R0, RZ ;  /* 0x000000000d097210 */ /* 0x040fe40007ffe0ff */
[C---:B------:R-:W-:Y:S02]  /*0750*/  IADD3 R5, P0, PT, R18.reuse, R13, RZ ;  /* 0x0000000d12057210 */ /* 0x040fe40007f1e0ff */
[----:B------:R-:W-:Y:S02]  /*0760*/  IADD3 R7, P1, PT, R18, R9, RZ ;  /* 0x0000000912077210 */ /* 0x000fe40007f3e0ff */
[----:B------:R-:W-:Y:S02]  /*0770*/  LEA.HI.X.SX32 R10, R13, RZ, 0x1, P0 ;  /* 0x000000ff0d0a7211 */ /* 0x000fe400000f0eff */
[----:B------:R-:W-:Y:S02]  /*0780*/  LEA.HI.X.SX32 R8, R9, RZ, 0x1, P1 ;  /* 0x000000ff09087211 */ /* 0x000fe400008f0eff */
[----:B------:R-:W-:-:S02]  /*0790*/  LEA R4, P0, R5, UR16, 0x1 ;  /* 0x0000001005047c11 */ /* 0x000fc4000f8008ff */
[----:B------:R-:W-:Y:S02]  /*07a0*/  LEA R6, P1, R7, UR16, 0x1 ;  /* 0x0000001007067c11 */ /* 0x000fe4000f8208ff */
[----:B------:R-:W-:Y:S02]  /*07b0*/  LEA.HI.X R5, R5, UR17, R10, 0x1, P0 ;  /* 0x0000001105057c11 */ /* 0x000fe400080f0c0a */
[----:B------:R-:W-:-:S04]  /*07c0*/  LEA.HI.X R7, R7, UR17, R8, 0x1, P1 ;  /* 0x0000001107077c11 */ /* 0x000fc800088f0c08 */
[----:B------:R-:W2:Y:S04]  /*07d0*/  LDG.E.U16.CONSTANT R5, desc[UR12][R4.64] ;  /* 0x0000000c04057981 */ /* 0x000ea8000c1e9500 */
[----:B------:R-:W3:Y:S01]  /*07e0*/  LDG.E.U16.CONSTANT R7, desc[UR12][R6.64] ;  /* 0x0000000c06077981 */ /* 0x000ee2000c1e9500 */
[----:B------:R-:W-:Y:S01]  /*07f0*/  PLOP3.LUT P0, PT, PT, PT, PT, 0x8, 0x80 ;  /* 0x000000000080781c */ /* 0x000fe20003f0e170 */
[----:B------:R-:W-:Y:S01]  /*0800*/  UIADD3 UR5, UPT, UPT, UR5, 0x2, URZ ;  /* 0x0000000205057890 */ /* 0x000fe2000fffe0ff */
[----:B------:R-:W-:Y:S01]  /*0810*/  IADD3 R13, PT, PT, R9, R0, RZ ;  /* 0x00000000090d7210 */ /* 0x000fe20007ffe0ff */
[----:B--2---:R-:W-:Y:S04]  /*0820*/  STS.U16 [R12], R5 ;  /* 0x000000050c007388 */ /* 0x004fe80000000400 */
[----:B---3--:R0:W-:Y:S02]  /*0830*/  STS.U16 [R12+0x100], R7 ;  /* 0x000100070c007388 */ /* 0x0081e40000000400 */
[----:B0-----:R-:W-:-:S07]  /*0840*/  IADD3 R12, PT, PT, R12, 0x200, RZ ;  /* 0x000002000c0c7810 */ /* 0x001fce0007ffe0ff */
.L_x_7:
[----:B------:R-:W-:-:S13]  /*0850*/  ISETP.EQ.AND P1, PT, RZ, UR5, PT ;  /* 0x00000005ff007c0c */ /* 0x000fda000bf22270 */
[----:B------:R-:W-:Y:S05]  /*0860*/  @!P0 BRA P1, `(.L_x_2) ;  /* 0x0000000400748947 */ /* 0x000fea0000800000 */
.L_x_4:
[----:B------:R-:W-:-:S04]  /*0870*/  IADD3 R5, P0, PT, R18, R13, RZ ;  /* 0x0000000d12057210 */ /* 0x000fc80007f1e0ff */
[----:B------:R-:W-:Y:S02]  /*0880*/  LEA.HI.X.SX32 R6, R13, RZ, 0x1, P0 ;  /* 0x000000ff0d067211 */ /* 0x000fe400000f0eff */
[----:B------:R-:W-:-:S04]  /*0890*/  LEA R4, P0, R5, UR16, 0x1 ;  /* 0x0000001005047c11 */ /* 0x000fc8000f8008ff */
[----:B------:R-:W-:-:S06]  /*08a0*/  LEA.HI.X R5, R5, UR17, R6, 0x1, P0 ;  /* 0x0000001105057c11 */ /* 0x000fcc00080f0c06 */
[----:B------:R-:W2:Y:S01]  /*08b0*/  LDG.E.U16.CONSTANT R5, desc[UR12][R4.64] ;  /* 0x0000000c04057981 */ /* 0x000ea2000c1e9500 */
[----:B------:R-:W-:Y:S01]  /*08c0*/  UIADD3 UR5, UPT, UPT, UR5, 0x1, URZ ;  /* 0x0000000105057890 */ /* 0x000fe2000fffe0ff */
[----:B------:R-:W-:-:S03]  /*08d0*/  IADD3 R13, PT, PT, R13, R0, RZ ;  /* 0x000000000d0d7210 */ /* 0x000fc60007ffe0ff */
[----:B------:R-:W-:Y:S01]  /*08e0*/  UISETP.NE.AND UP1, UPT, UR5, URZ, UPT ;  /* 0x000000ff0500728c */ /* 0x000fe2000bf25270 */
[----:B--2---:R0:W-:Y:S02]  /*08f0*/  STS.U16 [R12], R5 ;  /* 0x000000050c007388 */ /* 0x0041e40000000400 */
[----:B0-----:R-:W-:-:S06]  /*0900*/  IADD3 R12, PT, PT, R12, 0x100, RZ ;  /* 0x000001000c0c7810 */ /* 0x001fcc0007ffe0ff */
[----:B------:R-:W-:Y:S05]  /*0910*/  BRA.U UP1, `(.L_x_4) ;  /* 0xfffffffd01d47547 */ /* 0x000fea000b83ffff */
[----:B------:R-:W-:Y:S05]  /*0920*/  BRA `(.L_x_2) ;  /* 0x0000000400447947 */ /* 0x000fea0003800000 */
.L_x_3:
[C---:B------:R-:W-:Y:S01]  /*0930*/  LEA R4, P0, R18.reuse, UR16, 0x1 ;  /* 0x0000001012047c11 */ /* 0x040fe2000f8008ff */
[----:B------:R-:W0:Y:S03]  /*0940*/  LDCU.64 UR18, c[0x0][0x380] ;  /* 0x00007000ff1277ac */ /* 0x000e260008000a00 */
[----:B------:R-:W-:-:S05]  /*0950*/  LEA.HI.X R5, R18, UR17, RZ, 0x1, P0 ;  /* 0x0000001112057c11 */ /* 0x000fca00080f0cff */
[----:B------:R1:W5:Y:S01]  /*0960*/  LDG.E.U16.CONSTANT R18, desc[UR12][R4.64] ;  /* 0x0000000c04127981 */ /* 0x000362000c1e9500 */
[----:B------:R-:W-:Y:S01]  /*0970*/  UIADD3 UR5, UPT, UPT, URZ, -UR11, URZ ;  /* 0x8000000bff057290 */ /* 0x000fe2000fffe0ff */
[----:B------:R-:W-:-:S03]  /*0980*/  IMAD R13, R0, UR8, RZ ;  /* 0x00000008000d7c24 */ /* 0x000fc6000f8e02ff */
[----:B------:R-:W-:Y:S02]  /*0990*/  UISETP.GE.AND UP1, UPT, UR5, URZ, UPT ;  /* 0x000000ff0500728c */ /* 0x000fe4000bf26270 */
[----:B------:R-:W-:-:S07]  /*09a0*/  SHF.L.U32 R13, R13, 0x2, RZ ;  /* 0x000000020d0d7819 */ /* 0x000fce00000006ff */
[----:B01----:R-:W-:Y:S05]  /*09b0*/  BRA.U UP1, `(.L_x_8) ;  /* 0x0000000101f47547 */ /* 0x003fea000b800000 */
[----:B------:R-:W-:Y:S02]  /*09c0*/  UIADD3 UR6, UPT, UPT, URZ, -UR5, URZ ;  /* 0x80000005ff067290 */ /* 0x000fe4000fffe0ff */
[----:B------:R-:W-:Y:S02]  /*09d0*/  UPLOP3.LUT UP1, UPT, UPT, UPT, UPT, 0x80, 0x8 ;  /* 0x000000000008789c */ /* 0x000fe40003f2f070 */
[----:B------:R-:W-:-:S09]  /*09e0*/  UISETP.GT.AND UP2, UPT, UR6, 0x3, UPT ;  /* 0x000000030600788c */ /* 0x000fd2000bf44270 */
[----:B------:R-:W-:Y:S05]  /*09f0*/  BRA.U !UP2, `(.L_x_9) ;  /* 0x000000010a887547 */ /* 0x000fea000b800000 */
[----:B------:R-:W0:Y:S01]  /*0a00*/  LDCU.64 UR16, c[0x0][0x380] ;  /* 0x00007000ff1077ac */ /* 0x000e220008000a00 */
[----:B------:R-:W-:-:S11]  /*0a10*/  UPLOP3.LUT UP1, UPT, UPT, UPT, UPT, 0x40, 0x4 ;  /* 0x000000000004789c */ /* 0x000fd60003f2e870 */
.L_x_10:
[-C--:B------:R-:W-:Y:S02]  /*0a20*/  IADD3 R7, PT, PT, R13, R0.reuse, RZ ;  /* 0x000000000d077210 */ /* 0x080fe40007ffe0ff */
[C---:B-----5:R-:W-:Y:S02]  /*0a30*/  IADD3 R5, P0, PT, R18.reuse, R13, RZ ;  /* 0x0000000d12057210 */ /* 0x060fe40007f1e0ff */
[----:B------:R-:W-:Y:S02]  /*0a40*/  IADD3 R9, PT, PT, R7, R0, RZ ;  /* 0x0000000007097210 */ /* 0x000fe40007ffe0ff */
[----:B------:R-:W-:Y:S02]  /*0a50*/  LEA.HI.X.SX32 R6, R13, RZ, 0x1, P0 ;  /* 0x000000ff0d067211 */ /* 0x000fe400000f0eff */
[----:B0-----:R-:W-:Y:S02]  /*0a60*/  LEA R4, P0, R5, UR16, 0x1 ;  /* 0x0000001005047c11 */ /* 0x001fe4000f8008ff */
[----:B------:R-:W-:-:S02]  /*0a70*/  IADD3 R10, P1, PT, R18, R7, RZ ;  /* 0x00000007120a7210 */ /* 0x000fc40007f3e0ff */
[----:B------:R-:W-:Y:S02]  /*0a80*/  IADD3 R13, PT, PT, R9, R0, RZ ;  /* 0x00000000090d7210 */ /* 0x000fe40007ffe0ff */
[----:B------:R-:W-:Y:S02]  /*0a90*/  LEA.HI.X R5, R5, UR17, R6, 0x1, P0 ;  /* 0x0000001105057c11 */ /* 0x000fe400080f0c06 */
[----:B------:R-:W-:Y:S02]  /*0aa0*/  LEA.HI.X.SX32 R7, R7, RZ, 0x1, P1 ;  /* 0x000000ff07077211 */ /* 0x000fe400008f0eff */
[----:B------:R-:W-:Y:S02]  /*0ab0*/  LEA R6, P0, R10, UR16, 0x1 ;  /* 0x000000100a067c11 */ /* 0x000fe4000f8008ff */
[C---:B------:R-:W-:Y:S01]  /*0ac0*/  IADD3 R15, P2, PT, R18.reuse, R9, RZ ;  /* 0x00000009120f7210 */ /* 0x040fe20007f5e0ff */
[----:B------:R-:W2:Y:S01]  /*0ad0*/  LDG.E.U16.CONSTANT R5, desc[UR12][R4.64] ;  /* 0x0000000c04057981 */ /* 0x000ea2000c1e9500 */
[----:B------:R-:W-:-:S02]  /*0ae0*/  IADD3 R11, P3, PT, R18, R13, RZ ;  /* 0x0000000d120b7210 */ /* 0x000fc40007f7e0ff */
[----:B------:R-:W-:Y:S02]  /*0af0*/  LEA.HI.X R7, R10, UR17, R7, 0x1, P0 ;  /* 0x000000110a077c11 */ /* 0x000fe400080f0c07 */
[----:B------:R-:W-:Y:S02]  /*0b00*/  LEA.HI.X.SX32 R16, R9, RZ, 0x1, P2 ;  /* 0x000000ff09107211 */ /* 0x000fe400010f0eff */
[----:B------:R-:W-:Y:S02]  /*0b10*/  LEA R8, P1, R15, UR16, 0x1 ;  /* 0x000000100f087c11 */ /* 0x000fe4000f8208ff */
[----:B------:R-:W-:Y:S01]  /*0b20*/  LEA.HI.X.SX32 R14, R13, RZ, 0x1, P3 ;  /* 0x000000ff0d0e7211 */ /* 0x000fe200018f0eff */
[----:B------:R-:W3:Y:S01]  /*0b30*/  LDG.E.U16.CONSTANT R7, desc[UR12][R6.64] ;  /* 0x0000000c06077981 */ /* 0x000ee2000c1e9500 */
[----:B------:R-:W-:Y:S02]  /*0b40*/  LEA R10, P0, R11, UR16, 0x1 ;  /* 0x000000100b0a7c11 */ /* 0x000fe4000f8008ff */
[----:B------:R-:W-:-:S02]  /*0b50*/  LEA.HI.X R9, R15, UR17, R16, 0x1, P1 ;  /* 0x000000110f097c11 */ /* 0x000fc400088f0c10 */
[----:B------:R-:W-:-:S04]  /*0b60*/  LEA.HI.X R11, R11, UR17, R14, 0x1, P0 ;  /* 0x000000110b0b7c11 */ /* 0x000fc800080f0c0e */
[----:B------:R-:W4:Y:S04]  /*0b70*/  LDG.E.U16.CONSTANT R9, desc[UR12][R8.64] ;  /* 0x0000000c08097981 */ /* 0x000f28000c1e9500 */
[----:B------:R-:W4:Y:S01]  /*0b80*/  LDG.E.U16.CONSTANT R11, desc[UR12][R10.64] ;  /* 0x0000000c0a0b7981 */ /* 0x000f22000c1e9500 */
[----:B------:R-:W-:-:S04]  /*0b90*/  UIADD3 UR5, UPT, UPT, UR5, 0x4, URZ ;  /* 0x0000000405057890 */ /* 0x000fc8000fffe0ff */
[----:B------:R-:W-:Y:S01]  /*0ba0*/  UISETP.GE.AND UP2, UPT, UR5, -0x3, UPT ;  /* 0xfffffffd0500788c */ /* 0x000fe2000bf46270 */
[----:B------:R-:W-:Y:S01]  /*0bb0*/  IADD3 R13, PT, PT, R13, R0, RZ ;  /* 0x000000000d0d7210 */ /* 0x000fe20007ffe0ff */
[----:B--2---:R-:W-:Y:S04]  /*0bc0*/  STS.U16 [R12], R5 ;  /* 0x000000050c007388 */ /* 0x004fe80000000400 */
[----:B---3--:R-:W-:Y:S04]  /*0bd0*/  STS.U16 [R12+0x100], R7 ;  /* 0x000100070c007388 */ /* 0x008fe80000000400 */
[----:B----4-:R-:W-:Y:S04]  /*0be0*/  STS.U16 [R12+0x200], R9 ;  /* 0x000200090c007388 */ /* 0x010fe80000000400 */
[----:B------:R0:W-:Y:S02]  /*0bf0*/  STS.U16 [R12+0x300], R11 ;  /* 0x0003000b0c007388 */ /* 0x0001e40000000400 */
[----:B0-----:R-:W-:Y:S01]  /*0c00*/  IADD3 R12, PT, PT, R12, 0x400, RZ ;  /* 0x000004000c0c7810 */ /* 0x001fe20007ffe0ff */
[----:B------:R-:W-:Y:S06]  /*0c10*/  BRA.U !UP2, `(.L_x_10) ;  /* 0xfffffffd0a807547 */ /* 0x000fec000b83ffff */
.L_x_9:
[----:B------:R-:W-:-:S04]  /*0c20*/  UIADD3 UR6, UPT, UPT, URZ, -UR5, URZ ;  /* 0x80000005ff067290 */ /* 0x000fc8000fffe0ff */
[----:B------:R-:W-:-:S09]  /*0c30*/  UISETP.GT.AND UP2, UPT, UR6, 0x1, UPT ;  /* 0x000000010600788c */ /* 0x000fd2000bf44270 */
[----:B------:R-:W-:Y:S05]  /*0c40*/  BRA.U !UP2, `(.L_x_11) ;  /* 0x000000010a487547 */ /* 0x000fea000b800000 */
[----:B------:R-:W0:Y:S01]  /*0c50*/  LDCU.64 UR16, c[0x0][0x380] ;  /* 0x00007000ff1077ac */ /* 0x000e220008000a00 */
[C---:B------:R-:W-:Y:S02]  /*0c60*/  IADD3 R9, PT, PT, R13.reuse, R0, RZ ;  /* 0x000000000d097210 */ /* 0x040fe40007ffe0ff */
[C---:B-----5:R-:W-:Y:S02]  /*0c70*/  IADD3 R5, P0, PT, R18.reuse, R13, RZ ;  /* 0x0000000d12057210 */ /* 0x060fe40007f1e0ff */
[----:B------:R-:W-:Y:S02]  /*0c80*/  IADD3 R7, P1, PT, R18, R9, RZ ;  /* 0x0000000912077210 */ /* 0x000fe40007f3e0ff */
[----:B------:R-:W-:Y:S02]  /*0c90*/  LEA.HI.X.SX32 R10, R13, RZ, 0x1, P0 ;  /* 0x000000ff0d0a7211 */ /* 0x000fe400000f0eff */
[----:B------:R-:W-:Y:S02]  /*0ca0*/  LEA.HI.X.SX32 R8, R9, RZ, 0x1, P1 ;  /* 0x000000ff09087211 */ /* 0x000fe400008f0eff */
[----:B0-----:R-:W-:-:S02]  /*0cb0*/  LEA R4, P0, R5, UR16, 0x1 ;  /* 0x0000001005047c11 */ /* 0x001fc4000f8008ff */
[----:B------:R-:W-:Y:S02]  /*0cc0*/  LEA R6, P1, R7, UR16, 0x1 ;  /* 0x0000001007067c11 */ /* 0x000fe4000f8208ff */
[----:B------:R-:W-:Y:S02]  /*0cd0*/  LEA.HI.X R5, R5, UR17, R10, 0x1, P0 ;  /* 0x0000001105057c11 */ /* 0x000fe400080f0c0a */
[----:B------:R-:W-:-:S04]  /*0ce0*/  LEA.HI.X R7, R7, UR17, R8, 0x1, P1 ;  /* 0x0000001107077c11 */ /* 0x000fc800088f0c08 */
[----:B------:R-:W2:Y:S04]  /*0cf0*/  LDG.E.U16.CONSTANT R5, desc[UR12][R4.64] ;  /* 0x0000000c04057981 */ /* 0x000ea8000c1e9500 */
[----:B------:R-:W3:Y:S01]  /*0d00*/  LDG.E.U16.CONSTANT R7, desc[UR12][R6.64] ;  /* 0x0000000c06077981 */ /* 0x000ee2000c1e9500 */
[----:B------:R-:W-:Y:S01]  /*0d10*/  IADD3 R13, PT, PT, R9, R0, RZ ;  /* 0x00000000090d7210 */ /* 0x000fe20007ffe0ff */
[----:B------:R-:W-:Y:S02]  /*0d20*/  UIADD3 UR5, UPT, UPT, UR5, 0x2, URZ ;  /* 0x0000000205057890 */ /* 0x000fe4000fffe0ff */
[----:B------:R-:W-:Y:S01]  /*0d30*/  UPLOP3.LUT UP1, UPT, UPT, UPT, UPT, 0x40, 0x4 ;  /* 0x000000000004789c */ /* 0x000fe20003f2e870 */
[----:B--2---:R-:W-:Y:S04]  /*0d40*/  STS.U16 [R12], R5 ;  /* 0x000000050c007388 */ /* 0x004fe80000000400 */
[----:B---3--:R0:W-:Y:S02]  /*0d50*/  STS.U16 [R12+0x100], R7 ;  /* 0x000100070c007388 */ /* 0x0081e40000000400 */
[----:B0-----:R-:W-:-:S07]  /*0d60*/  IADD3 R12, PT, PT, R12, 0x200, RZ ;  /* 0x000002000c0c7810 */ /* 0x001fce0007ffe0ff */
.L_x_11:
[----:B------:R-:W-:-:S09]  /*0d70*/  UISETP.NE.OR UP1, UPT, UR5, URZ, UP1 ;  /* 0x000000ff0500728c */ /* 0x000fd20008f25670 */
[----:B------:R-:W-:Y:S05]  /*0d80*/  BRA.U !UP1, `(.L_x_2) ;  /* 0x00000001092c7547 */ /* 0x000fea000b800000 */
.L_x_8:
[----:B-----5:R-:W-:-:S04]  /*0d90*/  IADD3 R5, P0, PT, R18, R13, RZ ;  /* 0x0000000d12057210 */ /* 0x020fc80007f1e0ff */
        /* <DEDUP_REMOVED lines=10> */
.L_x_2:
[----:B------:R-:W-:Y:S05]  /*0e40*/  BSYNC.RECONVERGENT B0 ;  /* 0x0000000000007941 */ /* 0x000fea0003800200 */
.L_x_1:
[----:B------:R-:W1:Y:S02]  /*0e50*/  LDCU UR10, c[0x0][0x3ac] ;  /* 0x00007580ff0a77ac */ /* 0x000e640008000800 */
[----:B-1----:R-:W-:-:S13]  /*0e60*/  ISETP.GE.AND P0, PT, R3, UR10, PT ;  /* 0x0000000a03007c0c */ /* 0x002fda000bf06270 */
[----:B------:R-:W-:Y:S05]  /*0e70*/  @P0 EXIT ;  /* 0x000000000000094d */ /* 0x000fea0003800000 */
[----:B------:R-:W1:Y:S02]  /*0e80*/  LDCU.U8 UR5, c[0x0][0x3cc] ;  /* 0x00007980ff0577ac */ /* 0x000e640008000000 */
[----:B-1----:R-:W-:-:S04]  /*0e90*/  UPRMT UR5, UR5, 0x8880, URZ ;  /* 0x0000888005057896 */ /* 0x002fc800080000ff */
[----:B------:R-:W-:-:S04]  /*0ea0*/  UISETP.NE.AND UP1, UPT, UR5, URZ, UPT ;  /* 0x000000ff0500728c */ /* 0x000fc8000bf25270 */
[----:B------:R-:W-:-:S09]  /*0eb0*/  UISETP.NE.OR UP1, UPT, UR7, URZ, !UP1 ;  /* 0x000000ff0700728c */ /* 0x000fd2000cf25670 */
[----:B------:R-:W-:Y:S05]  /*0ec0*/  BRA.U UP1, `(.L_x_12) ;  /* 0x0000000101c07547 */ /* 0x000fea000b800000 */
[----:B------:R-:W-:Y:S02]  /*0ed0*/  UIADD3 UR6, UPT, UPT, URZ, -UR11, URZ ;  /* 0x8000000bff067290 */ /* 0x000fe4000fffe0ff */
[----:B------:R-:W-:Y:S02]  /*0ee0*/  UIMAD UR5, UR8, UR10, URZ ;  /* 0x0000000a080572a4 */ /* 0x000fe4000f8e02ff */
[----:B------:R-:W-:Y:S02]  /*0ef0*/  UISETP.GE.AND UP1, UPT, UR6, URZ, UPT ;  /* 0x000000ff0600728c */ /* 0x000fe4000bf26270 */
[----:B------:R-:W-:-:S06]  /*0f00*/  ULEA UR5, UR5, UR4, 0x2 ;  /* 0x0000000405057291 */ /* 0x000fcc000f8e10ff */
[----:B------:R-:W-:Y:S01]  /*0f10*/  LEA R15, R2, UR5, 0x2 ;  /* 0x00000005020f7c11 */ /* 0x000fe2000f8e10ff */
[----:B------:R-:W-:Y:S06]  /*0f20*/  BRA.U UP1, `(.L_x_13) ;  /* 0x00000001018c7547 */ /* 0x000fec000b800000 */
[----:B------:R-:W-:Y:S02]  /*0f30*/  UIADD3 UR4, UPT, UPT, URZ, -UR6, URZ ;  /* 0x80000006ff047290 */ /* 0x000fe4000fffe0ff */
[----:B------:R-:W-:Y:S02]  /*0f40*/  UPLOP3.LUT UP1, UPT, UPT, UPT, UPT, 0x80, 0x8 ;  /* 0x000000000008789c */ /* 0x000fe40003f2f070 */
[----:B------:R-:W-:-:S09]  /*0f50*/  UISETP.GT.AND UP2, UPT, UR4, 0x3, UPT ;  /* 0x000000030400788c */ /* 0x000fd2000bf44270 */
[----:B------:R-:W-:Y:S05]  /*0f60*/  BRA.U !UP2, `(.L_x_14) ;  /* 0x000000010a447547 */ /* 0x000fea000b800000 */
[----:B0-----:R-:W0:Y:S01]  /*0f70*/  LDC.64 R12, c[0x0][0x3a0] ;  /* 0x0000e800ff0c7b82 */ /* 0x001e220000000a00 */
[----:B------:R-:W-:-:S11]  /*0f80*/  UPLOP3.LUT UP1, UPT, UPT, UPT, UPT, 0x40, 0x4 ;  /* 0x000000000004789c */ /* 0x000fd60003f2e870 */
.L_x_15:
[C---:B-1----:R-:W-:Y:S01]  /*0f90*/  IADD3 R7, PT, PT, R15.reuse, UR10, RZ ;  /* 0x0000000a0f077c10 */ /* 0x042fe2000fffe0ff */
[--C-:B0-----:R-:W-:Y:S01]  /*0fa0*/  IMAD.WIDE R4, R15, 0x2, R12.reuse ;  /* 0x000000020f047825 */ /* 0x101fe200078e020c */
[----:B------:R-:W-:Y:S02]  /*0fb0*/  UIADD3 UR6, UPT, UPT, UR6, 0x4, URZ ;  /* 0x0000000406067890 */ /* 0x000fe4000fffe0ff */
[C---:B------:R-:W-:Y:S01]  /*0fc0*/  IADD3 R9, PT, PT, R7.reuse, UR10, RZ ;  /* 0x0000000a07097c10 */ /* 0x040fe2000fffe0ff */
[--C-:B------:R-:W-:Y:S01]  /*0fd0*/  IMAD.WIDE R6, R7, 0x2, R12.reuse ;  /* 0x0000000207067825 */ /* 0x100fe200078e020c */
[----:B------:R1:W-:Y:S01]  /*0fe0*/  STG.E.64 desc[UR12][R4.64], RZ ;  /* 0x000000ff04007986 */ /* 0x0003e2000c101b0c */
[----:B------:R-:W-:Y:S01]  /*0ff0*/  UISETP.GE.AND UP2, UPT, UR6, -0x3, UPT ;  /* 0xfffffffd0600788c */ /* 0x000fe2000bf46270 */
[C---:B------:R-:W-:Y:S01]  /*1000*/  IADD3 R17, PT, PT, R9.reuse, UR10, RZ ;  /* 0x0000000a09117c10 */ /* 0x040fe2000fffe0ff */
[--C-:B------:R-:W-:Y:S01]  /*1010*/  IMAD.WIDE R8, R9, 0x2, R12.reuse ;  /* 0x0000000209087825 */ /* 0x100fe200078e020c */
[----:B------:R1:W-:Y:S02]  /*1020*/  STG.E.64 desc[UR12][R6.64], RZ ;  /* 0x000000ff06007986 */ /* 0x0003e4000c101b0c */
[C---:B------:R-:W-:Y:S01]  /*1030*/  IADD3 R15, PT, PT, R17.reuse, UR10, RZ ;  /* 0x0000000a110f7c10 */ /* 0x040fe2000fffe0ff */
[----:B------:R-:W-:Y:S01]  /*1040*/  IMAD.WIDE R10, R17, 0x2, R12 ;  /* 0x00000002110a7825 */ /* 0x000fe200078e020c */
[----:B------:R1:W-:Y:S04]  /*1050*/  STG.E.64 desc[UR12][R8.64], RZ ;  /* 0x000000ff08007986 */ /* 0x0003e8000c101b0c */
[----:B------:R1:W-:Y:S01]  /*1060*/  STG.E.64 desc[UR12][R10.64], RZ ;  /* 0x000000ff0a007986 */ /* 0x0003e2000c101b0c */
[----:B------:R-:W-:Y:S05]  /*1070*/  BRA.U !UP2, `(.L_x_15) ;  /* 0xfffffffd0ac47547 */ /* 0x000fea000b83ffff */
.L_x_14:
[----:B------:R-:W-:-:S04]  /*1080*/  UIADD3 UR4, UPT, UPT, URZ, -UR6, URZ ;  /* 0x80000006ff047290 */ /* 0x000fc8000fffe0ff */
[----:B------:R-:W-:-:S09]  /*1090*/  UISETP.GT.AND UP2, UPT, UR4, 0x1, UPT ;  /* 0x000000010400788c */ /* 0x000fd2000bf44270 */
[----:B------:R-:W-:Y:S05]  /*10a0*/  BRA.U !UP2, `(.L_x_16) ;  /* 0x000000010a247547 */ /* 0x000fea000b800000 */
[----:B-1----:R-:W0:Y:S01]  /*10b0*/  LDC.64 R6, c[0x0][0x3a0] ;  /* 0x0000e800ff067b82 */ /* 0x002e220000000a00 */
[C---:B------:R-:W-:Y:S01]  /*10c0*/  IADD3 R9, PT, PT, R15.reuse, UR10, RZ ;  /* 0x0000000a0f097c10 */ /* 0x040fe2000fffe0ff */
[----:B------:R-:W-:Y:S02]  /*10d0*/  UIADD3 UR6, UPT, UPT, UR6, 0x2, URZ ;  /* 0x0000000206067890 */ /* 0x000fe4000fffe0ff */
[----:B------:R-:W-:Y:S01]  /*10e0*/  UPLOP3.LUT UP1, UPT, UPT, UPT, UPT, 0x40, 0x4 ;  /* 0x000000000004789c */ /* 0x000fe20003f2e870 */
[----:B0-----:R-:W-:Y:S01]  /*10f0*/  IMAD.WIDE R4, R15, 0x2, R6 ;  /* 0x000000020f047825 */ /* 0x001fe200078e0206 */
[----:B------:R-:W-:-:S03]  /*1100*/  IADD3 R15, PT, PT, R9, UR10, RZ ;  /* 0x0000000a090f7c10 */ /* 0x000fc6000fffe0ff */
[----:B------:R-:W-:Y:S01]  /*1110*/  IMAD.WIDE R6, R9, 0x2, R6 ;  /* 0x0000000209067825 */ /* 0x000fe200078e0206 */
[----:B------:R2:W-:Y:S04]  /*1120*/  STG.E.64 desc[UR12][R4.64], RZ ;  /* 0x000000ff04007986 */ /* 0x0005e8000c101b0c */
[----:B------:R2:W-:Y:S02]  /*1130*/  STG.E.64 desc[UR12][R6.64], RZ ;  /* 0x000000ff06007986 */ /* 0x0005e4000c101b0c */
.L_x_16:
[----:B------:R-:W-:-:S09]  /*1140*/  UISETP.NE.OR UP1, UPT, UR6, URZ, UP1 ;  /* 0x000000ff0600728c */ /* 0x000fd20008f25670 */
[----:B------:R-:W-:Y:S05]  /*1150*/  BRA.U !UP1, `(.L_x_12) ;  /* 0x00000001091c7547 */ /* 0x000fea000b800000 */
.L_x_13:
[----:B012---:R-:W0:Y:S02]  /*1160*/  LDC.64 R4, c[0x0][0x3a0] ;  /* 0x0000e800ff047b82 */ /* 0x007e240000000a00 */
.L_x_17:
[C---:B0-----:R-:W-:Y:S01]  /*1170*/  IMAD.WIDE R6, R15.reuse, 0x2, R4 ;  /* 0x000000020f067825 */ /* 0x041fe200078e0204 */
[----:B------:R-:W-:Y:S01]  /*1180*/  UIADD3 UR6, UPT, UPT, UR6, 0x1, URZ ;  /* 0x0000000106067890 */ /* 0x000fe2000fffe0ff */
[----:B------:R-:W-:-:S03]  /*1190*/  IADD3 R15, PT, PT, R15, UR10, RZ ;  /* 0x0000000a0f0f7c10 */ /* 0x000fc6000fffe0ff */
[----:B------:R3:W-:Y:S01]  /*11a0*/  STG.E.64 desc[UR12][R6.64], RZ ;  /* 0x000000ff06007986 */ /* 0x0007e2000c101b0c */
[----:B------:R-:W-:-:S09]  /*11b0*/  UISETP.NE.AND UP1, UPT, UR6, URZ, UPT ;  /* 0x000000ff0600728c */ /* 0x000fd2000bf25270 */
[----:B---3--:R-:W-:Y:S05]  /*11c0*/  BRA.U UP1, `(.L_x_17) ;  /* 0xfffffffd01e87547 */ /* 0x008fea000b83ffff */
.L_x_12:
[----:B------:R-:W2:Y:S01]  /*11d0*/  LDCU UR6, c[0x0][0x3b8] ;  /* 0x00007700ff0677ac */ /* 0x000ea20008000800 */
[----:B-1----:R-:W-:Y:S01]  /*11e0*/  IABS R10, UR14 ;  /* 0x0000000e000a7c13 */ /* 0x002fe20008000000 */
[----:B------:R-:W1:Y:S01]  /*11f0*/  LDCU.64 UR16, c[0x0][0x388] ;  /* 0x00007100ff1077ac */ /* 0x000e620008000a00 */
[----:B--2---:R-:W-:-:S04]  /*1200*/  MOV R4, UR6 ;  /* 0x0000000600047c02 */ /* 0x004fc80008000f00 */
[----:B------:R-:W-:-:S04]  /*1210*/  IABS R7, R4 ;  /* 0x0000000400077213 */ /* 0x000fc80000000000 */
[----:B------:R-:W2:Y:S08]  /*1220*/  I2F.RP R6, R7 ;  /* 0x0000000700067306 */ /* 0x000eb00000209400 */
[----:B--2---:R-:W2:Y:S02]  /*1230*/  MUFU.RCP R6, R6 ;  /* 0x0000000600067308 */ /* 0x004ea40000001000 */
[----:B--2---:R-:W-:-:S02]  /*1240*/  IADD3 R4, PT, PT, R6, 0xffffffe, RZ ;  /* 0x0ffffffe06047810 */ /* 0x004fc40007ffe0ff */
[----:B------:R-:W-:-:S04]  /*1250*/  SHF.R.S32.HI R6, RZ, 0x1f, R3 ;  /* 0x0000001fff067819 */ /* 0x000fc80000011403 */
[----:B0-----:R0:W2:Y:S01]  /*1260*/  F2I.FTZ.U32.TRUNC.NTZ R5, R4 ;  /* 0x0000000400057305 */ /* 0x0010a2000021f000 */
[----:B------:R-:W-:-:S04]  /*1270*/  LEA.HI R6, R6, R3, RZ, 0x3 ;  /* 0x0000000306067211 */ /* 0x000fc800078f18ff */
[----:B------:R-:W-:Y:S01]  /*1280*/  SHF.R.S32.HI R33, RZ, 0x3, R6 ;  /* 0x00000003ff217819 */ /* 0x000fe20000011406 */
[----:B0-----:R-:W-:-:S05]  /*1290*/  HFMA2 R4, -RZ, RZ, 0, 0 ;  /* 0x00000000ff047431 */ /* 0x001fca00000001ff */
[----:B------:R-:W-:Y:S02]  /*12a0*/  R2UR UR4, R4 ;  /* 0x00000000040472ca */ /* 0x000fe400000e0000 */
[----:B--2---:R-:W-:Y:S02]  /*12b0*/  R2UR UR5, R5 ;  /* 0x00000000050572ca */ /* 0x004fe400000e0000 */
[----:B------:R-:W-:-:S05]  /*12c0*/  IADD3 R8, PT, PT, RZ, -R5, RZ ;  /* 0x80000005ff087210 */ /* 0x000fca0007ffe0ff */
[----:B------:R-:W-:Y:S01]  /*12d0*/  IMAD R9, R8, R7, RZ ;  /* 0x0000000708097224 */ /* 0x000fe200078e02ff */
[----:B------:R-:W-:-:S04]  /*12e0*/  MOV R8, R10 ;  /* 0x0000000a00087202 */ /* 0x000fc80000000f00 */
[----:B------:R-:W-:Y:S01]  /*12f0*/  R2UR UR11, R8 ;  /* 0x00000000080b72ca */ /* 0x000fe200000e0000 */
[----:B------:R-:W-:-:S05]  /*1300*/  IMAD.HI.U32 R9, R5, R9, UR4 ;  /* 0x0000000405097e27 */ /* 0x000fca000f8e0009 */
[----:B------:R-:W-:-:S13]  /*1310*/  R2UR UR4, R9 ;  /* 0x00000000090472ca */ /* 0x000fda00000e0000 */
[----:B------:R-:W-:Y:S02]  /*1320*/  UIMAD.WIDE.U32 UR4, UR4, UR11, URZ ;  /* 0x0000000b040472a5 */ /* 0x000fe4000f8e00ff */
[----:B------:R-:W-:-:S04]  /*1330*/  ULOP3.LUT UR4, UR14, UR6, URZ, 0x3c, !UPT ;  /* 0x000000060e047292 */ /* 0x000fc8000f8e3cff */
[----:B------:R-:W-:-:S05]  /*1340*/  IADD3 R4, PT, PT, RZ, -UR5, RZ ;  /* 0x80000005ff047c10 */ /* 0x000fca000fffe0ff */
[C---:B------:R-:W-:Y:S01]  /*1350*/  IMAD R4, R7.reuse, R4, UR11 ;  /* 0x0000000b07047e24 */ /* 0x040fe2000f8e0204 */
[----:B------:R-:W-:Y:S04]  /*1360*/  BAR.SYNC.DEFER_BLOCKING 0x0 ;  /* 0x0000000000007b1d */ /* 0x000fe80000010000 */
[----:B------:R-:W-:-:S13]  /*1370*/  ISETP.GT.U32.AND P0, PT, R7, R4, PT ;  /* 0x000000040700720c */ /* 0x000fda0003f04070 */
[----:B------:R-:W-:Y:S01]  /*1380*/  VOTEU.ANY UP1, P0 ;  /* 0x0000000000ff7886 */ /* 0x000fe20000020100 */
[----:B------:R-:W-:-:S04]  /*1390*/  PLOP3.LUT P0, PT, PT, PT, UP1, 0x80, 0x8 ;  /* 0x000000000008781c */ /* 0x000fc80003f0f018 */
[----:B------:R-:W-:Y:S02]  /*13a0*/  @!UP1 UIADD3 UR5, UPT, UPT, UR5, 0x1, URZ ;  /* 0x0000000105059890 */ /* 0x000fe4000fffe0ff */
[----:B------:R-:W-:-:S07]  /*13b0*/  UISETP.GE.AND UP1, UPT, UR4, URZ, UPT ;  /* 0x000000ff0400728c */ /* 0x000fce000bf26270 */
[----:B------:R-:W-:-:S04]  /*13c0*/  @!P0 IADD3 R4, PT, PT, R4, -R7, RZ ;  /* 0x8000000704048210 */ /* 0x000fc80007ffe0ff */
[----:B------:R-:W-:Y:S02]  /*13d0*/  ISETP.GE.U32.AND P0, PT, R4, R7, PT ;  /* 0x000000070400720c */ /* 0x000fe40003f06070 */
[----:B------:R-:W0:Y:S11]  /*13e0*/  LDC.64 R4, c[0x0][0x390] ;  /* 0x0000e400ff047b82 */ /* 0x000e360000000a00 */
[----:B------:R-:W-:-:S05]  /*13f0*/  VOTEU.ANY UP2, P0 ;  /* 0x0000000000ff7886 */ /* 0x000fca0000040100 */
[----:B------:R-:W-:Y:S02]  /*1400*/  @UP2 UIADD3 UR5, UPT, UPT, UR5, 0x1, URZ ;  /* 0x0000000105052890 */ /* 0x000fe4000fffe0ff */
[----:B------:R-:W-:Y:S02]  /*1410*/  UISETP.NE.AND UP2, UPT, UR6, URZ, UPT ;  /* 0x000000ff0600728c */ /* 0x000fe4000bf45270 */
[----:B------:R-:W-:-:S09]  /*1420*/  @!UP1 UIADD3 UR5, UPT, UPT, URZ, -UR5, URZ ;  /* 0x80000005ff059290 */ /* 0x000fd2000fffe0ff */
[----:B------:R-:W-:-:S04]  /*1430*/  @!UP2 ULOP3.LUT UR5, URZ, UR6, URZ, 0x33, !UPT ;  /* 0x00000006ff05a292 */ /* 0x000fc8000f8e33ff */
[----:B------:R-:W-:-:S04]  /*1440*/  UIMAD UR11, UR10, UR5, URZ ;  /* 0x000000050a0b72a4 */ /* 0x000fc8000f8e02ff */
[----:B------:R-:W-:-:S04]  /*1450*/  USHF.R.S32.HI UR4, URZ, 0x1f, UR11 ;  /* 0x0000001fff047899 */ /* 0x000fc8000801140b */
[----:B------:R-:W-:-:S06]  /*1460*/  ULEA.HI UR4, UR4, UR11, URZ, 0x3 ;  /* 0x0000000b04047291 */ /* 0x000fcc000f8f18ff */
[----:B------:R-:W-:-:S04]  /*1470*/  MOV R6, UR4 ;  /* 0x0000000400067c02 */ /* 0x000fc80008000f00 */
[----:B------:R-:W-:-:S05]  /*1480*/  LEA.HI.SX32 R7, R6, R33, 0x1d ;  /* 0x0000002106077211 */ /* 0x000fca00078feaff */
[----:B0-----:R-:W-:Y:S02]  /*1490*/  IMAD.WIDE R4, R7, 0x4, R4 ;  /* 0x0000000407047825 */ /* 0x001fe400078e0204 */
[----:B------:R-:W0:Y:S04]  /*14a0*/  LDC.64 R6, c[0x0][0x398] ;  /* 0x0000e600ff067b82 */ /* 0x000e280000000a00 */
[----:B------:R2:W3:Y:S01]  /*14b0*/  LDG.E.CONSTANT R5, desc[UR12][R4.64] ;  /* 0x0000000c04057981 */ /* 0x0004e2000c1e9900 */
[----:B------:R-:W-:-:S05]  /*14c0*/  IADD3 R9, PT, PT, R3, UR11, RZ ;  /* 0x0000000b03097c10 */ /* 0x000fca000fffe0ff */
[----:B0-----:R-:W-:-:S05]  /*14d0*/  IMAD.WIDE R6, R9, 0x2, R6 ;  /* 0x0000000209067825 */ /* 0x001fca00078e0206 */
[----:B------:R-:W4:Y:S04]  /*14e0*/  LDG.E.CONSTANT R21, desc[UR12][R6.64] ;  /* 0x0000000c06157981 */ /* 0x000f28000c1e9900 */
[----:B------:R0:W4:Y:S01]  /*14f0*/  LDG.E.CONSTANT R22, desc[UR12][R6.64+0x4] ;  /* 0x0000040c06167981 */ /* 0x000122000c1e9900 */
[----:B------:R-:W-:Y:S01]  /*1500*/  UIMAD UR4, UR7, UR10, URZ ;  /* 0x0000000a070472a4 */ /* 0x000fe2000f8e02ff */
[----:B------:R-:W-:Y:S01]  /*1510*/  SHF.L.U32 R2, R2, 0x4, RZ ;  /* 0x0000000402027819 */ /* 0x000fe200000006ff */
[----:B------:R-:W0:Y:S01]  /*1520*/  I2F.F16 R10, -0x40 ;  /* 0xffffffc0000a7906 */ /* 0x000e220000200c00 */
[----:B--2---:R-:W-:Y:S01]  /*1530*/  SHF.R.S32.HI R4, RZ, 0x1f, R3 ;  /* 0x0000001fff047819 */ /* 0x004fe20000011403 */
[----:B------:R-:W-:Y:S01]  /*1540*/  USHF.L.U32 UR4, UR4, 0x4, URZ ;  /* 0x0000000404047899 */ /* 0x000fe200080006ff */
[----:B------:R-:W-:Y:S01]  /*1550*/  LOP3.LUT R2, R2, 0x10, RZ, 0xc0, !PT ;  /* 0x0000001002027812 */ /* 0x000fe200078ec0ff */
[----:B------:R-:W-:Y:S01]  /*1560*/  HFMA2 R20, -RZ, RZ, 0, 0 ;  /* 0x00000000ff147431 */ /* 0x000fe200000001ff */
[----:B------:R-:W-:-:S02]  /*1570*/  CS2R R14, SRZ ;  /* 0x00000000000e7805 */ /* 0x000fc4000001ff00 */
[----:B------:R-:W-:Y:S02]  /*1580*/  CS2R R12, SRZ ;  /* 0x00000000000c7805 */ /* 0x000fe4000001ff00 */
[----:B------:R-:W-:Y:S02]  /*1590*/  IADD3 R3, P0, PT, R3, UR4, RZ ;  /* 0x0000000403037c10 */ /* 0x000fe4000ff1e0ff */
[----:B------:R-:W-:Y:S02]  /*15a0*/  MOV R9, UR4 ;  /* 0x0000000400097c02 */ /* 0x000fe40008000f00 */
[----:B-1----:R-:W-:Y:S02]  /*15b0*/  LEA R54, P1, R3, UR16, 0x2 ;  /* 0x0000001003367c11 */ /* 0x002fe4000f8210ff */
[----:B------:R-:W-:Y:S02]  /*15c0*/  LEA.HI.X.SX32 R4, R9, R4, 0x1, P0 ;  /* 0x0000000409047211 */ /* 0x000fe400000f0eff */
[----:B------:R-:W-:-:S02]  /*15d0*/  ISETP.LE.AND P0, PT, R0, UR14, PT ;  /* 0x0000000e00007c0c */ /* 0x000fc4000bf03270 */
[----:B0-----:R-:W-:Y:S02]  /*15e0*/  R2UR UR11, R10 ;  /* 0x000000000a0b72ca */ /* 0x001fe400000e0000 */
[----:B------:R-:W-:Y:S02]  /*15f0*/  CS2R R10, SRZ ;  /* 0x00000000000a7805 */ /* 0x000fe4000001ff00 */
[----:B------:R-:W-:Y:S02]  /*1600*/  LEA.HI.X R55, R3, UR17, R4, 0x2, P1 ;  /* 0x0000001103377c11 */ /* 0x000fe400088f1404 */
[----:B---3--:R-:W-:Y:S02]  /*1610*/  SHF.R.U32.HI R8, RZ, R2, R5 ;  /* 0x00000002ff087219 */ /* 0x008fe40000011605 */
[----:B------:R-:W-:Y:S02]  /*1620*/  CS2R R2, SRZ ;  /* 0x0000000000027805 */ /* 0x000fe4000001ff00 */
[----:B------:R-:W-:-:S02]  /*1630*/  CS2R R4, SRZ ;  /* 0x0000000000047805 */ /* 0x000fc4000001ff00 */
[--C-:B------:R-:W-:Y:S02]  /*1640*/  SHF.R.U32.HI R0, RZ, 0x4, R8.reuse ;  /* 0x00000004ff007819 */ /* 0x100fe40000011608 */
[----:B------:R-:W-:Y:S02]  /*1650*/  LOP3.LUT R16, R8, 0xf, RZ, 0xc0, !PT ;  /* 0x0000000f08107812 */ /* 0x000fe400078ec0ff */
[----:B------:R-:W-:Y:S02]  /*1660*/  LOP3.LUT R17, R0, 0xf, RZ, 0xc0, !PT ;  /* 0x0000000f00117812 */ /* 0x000fe400078ec0ff */
[--C-:B------:R-:W-:Y:S02]  /*1670*/  SHF.R.U32.HI R0, RZ, 0x8, R8.reuse ;  /* 0x00000008ff007819 */ /* 0x100fe40000011608 */
[----:B------:R-:W-:Y:S02]  /*1680*/  SHF.R.U32.HI R8, RZ, 0xc, R8 ;  /* 0x0000000cff087819 */ /* 0x000fe40000011608 */
[----:B-----5:R-:W-:-:S02]  /*1690*/  LOP3.LUT R18, R0, 0xf, RZ, 0xc0, !PT ;  /* 0x0000000f00127812 */ /* 0x020fc400078ec0ff */
[----:B------:R-:W-:Y:S02]  /*16a0*/  LOP3.LUT R19, R8, 0xf, RZ, 0xc0, !PT ;  /* 0x0000000f08137812 */ /* 0x000fe400078ec0ff */
[----:B------:R-:W-:Y:S02]  /*16b0*/  IADD3 R6, PT, PT, R16, 0x1, RZ ;  /* 0x0000000110067810 */ /* 0x000fe40007ffe0ff */
[----:B------:R-:W-:Y:S02]  /*16c0*/  IADD3 R9, PT, PT, R17, 0x1, RZ ;  /* 0x0000000111097810 */ /* 0x000fe40007ffe0ff */
[----:B------:R-:W-:Y:S01]  /*16d0*/  IADD3 R25, PT, PT, R18, 0x1, RZ ;  /* 0x0000000112197810 */ /* 0x000fe20007ffe0ff */
[----:B------:R0:W1:Y:S01]  /*16e0*/  I2F.F16 R23, R6 ;  /* 0x0000000600177306 */ /* 0x0000620000200c00 */
[----:B------:R-:W-:Y:S02]  /*16f0*/  IADD3 R26, PT, PT, R19, 0x1, RZ ;  /* 0x00000001131a7810 */ /* 0x000fe40007ffe0ff */
[----:B----4-:R-:W-:-:S02]  /*1700*/  PRMT R31, R21, 0x5410, R21 ;  /* 0x00005410151f7816 */ /* 0x010fc40000000015 */
[----:B------:R-:W-:Y:S02]  /*1710*/  IADD3 R16, PT, PT, R16, 0xe401, RZ ;  /* 0x0000e40110107810 */ /* 0x000fe40007ffe0ff */
[----:B------:R-:W-:Y:S01]  /*1720*/  PRMT R32, R21, 0x7632, R21 ;  /* 0x0000763215207816 */ /* 0x000fe20000000015 */
[----:B------:R2:W3:Y:S01]  /*1730*/  I2F.F16 R24, R9 ;  /* 0x0000000900187306 */ /* 0x0004e20000200c00 */
[----:B------:R-:W-:Y:S02]  /*1740*/  IADD3 R17, PT, PT, R17, 0xe401, RZ ;  /* 0x0000e40111117810 */ /* 0x000fe40007ffe0ff */
[----:B0-----:R-:W-:Y:S02]  /*1750*/  CS2R R6, SRZ ;  /* 0x0000000000067805 */ /* 0x001fe4000001ff00 */
[----:B------:R-:W-:Y:S02]  /*1760*/  IADD3 R18, PT, PT, R18, 0xe401, RZ ;  /* 0x0000e40112127810 */ /* 0x000fe40007ffe0ff */
[----:B------:R-:W-:Y:S01]  /*1770*/  IADD3 R19, PT, PT, R19, 0xe401, RZ ;  /* 0x0000e40113137810 */ /* 0x000fe20007ffe0ff */
[----:B-1----:R-:W-:Y:S01]  /*1780*/  HADD2 R27, -R23.H0_H0, UR11.H0_H0 ;  /* 0x2000000b171b7e30 */ /* 0x002fe20008000900 */
[----:B------:R3:W0:Y:S01]  /*1790*/  I2F.F16 R34, R25 ;  /* 0x0000001900227306 */ /* 0x0006220000200c00 */
[----:B------:R-:W-:-:S02]  /*17a0*/  PRMT R29, R22, 0x5410, R22 ;  /* 0x00005410161d7816 */ /* 0x000fc40000000016 */
[----:B--2---:R-:W-:Y:S02]  /*17b0*/  CS2R R8, SRZ ;  /* 0x0000000000087805 */ /* 0x004fe4000001ff00 */
[----:B------:R-:W-:Y:S02]  /*17c0*/  PRMT R30, R22, 0x7632, R22 ;  /* 0x00007632161e7816 */ /* 0x000fe40000000016 */
[----:B------:R-:W-:Y:S02]  /*17d0*/  MOV R0, RZ ;  /* 0x000000ff00007202 */ /* 0x000fe40000000f00 */
[----:B------:R-:W-:Y:S01]  /*17e0*/  PRMT R28, R16, 0x5410, R16 ;  /* 0x00005410101c7816 */ /* 0x000fe20000000010 */
[----:B------:R1:W2:Y:S01]  /*17f0*/  I2F.F16 R35, R26 ;  /* 0x0000001a00237306 */ /* 0x0002a20000200c00 */
[----:B---3--:R-:W-:Y:S01]  /*1800*/  HADD2 R25, -R24.H0_H0, UR11.H0_H0 ;  /* 0x2000000b18197e30 */ /* 0x008fe20008000900 */
[----:B------:R-:W-:Y:S02]  /*1810*/  PRMT R24, R18, 0x5410, R18 ;  /* 0x0000541012187816 */ /* 0x000fe40000000012 */
[----:B------:R-:W-:Y:S01]  /*1820*/  PRMT R22, R19, 0x5410, R19 ;  /* 0x0000541013167816 */ /* 0x000fe20000000013 */
[----:B0-----:R-:W-:Y:S01]  /*1830*/  HADD2 R23, -R34.H0_H0, UR11.H0_H0 ;  /* 0x2000000b22177e30 */ /* 0x001fe20008000900 */
[----:B-1----:R-:W-:Y:S01]  /*1840*/  PRMT R26, R17, 0x5410, R17 ;  /* 0x00005410111a7816 */ /* 0x002fe20000000011 */
[----:B--2---:R-:W-:Y:S01]  /*1850*/  HADD2 R21, -R35.H0_H0, UR11.H0_H0 ;  /* 0x2000000b23157e30 */ /* 0x004fe20008000900 */
[----:B------:R-:W-:Y:S06]  /*1860*/  @P0 BRA `(.L_x_18) ;  /* 0x0000002800840947 */ /* 0x000fec0003800000 */
[----:B------:R-:W0:Y:S01]  /*1870*/  S2UR UR7, SR_CgaCtaId ;  /* 0x00000000000779c3 */ /* 0x000e220000008800 */
[----:B------:R-:W-:Y:S01]  /*1880*/  UMOV UR4, 0x400 ;  /* 0x0000040000047882 */ /* 0x000fe20000000000 */
[----:B------:R-:W-:Y:S01]  /*1890*/  MOV R20, RZ ;  /* 0x000000ff00147202 */ /* 0x000fe20000000f00 */
[----:B------:R-:W1:Y:S01]  /*18a0*/  LDCU UR10, c[0x0][0x3ac] ;  /* 0x00007580ff0a77ac */ /* 0x000e620008000800 */
[----:B------:R-:W2:Y:S01]  /*18b0*/  LDCU UR9, c[0x0][0x3a8] ;  /* 0x00007500ff0977ac */ /* 0x000ea20008000800 */
[----:B------:R-:W-:Y:S02]  /*18c0*/  UISETP.EQ.OR UP0, UPT, UR15, 0x3, UP0 ;  /* 0x000000030f00788c */ /* 0x000fe40008702670 */
[----:B0-----:R-:W-:Y:S02]  /*18d0*/  ULEA UR7, UR7, UR4, 0x18 ;  /* 0x0000000407077291 */ /* 0x001fe4000f8ec0ff */
[----:B------:R-:W-:Y:S02]  /*18e0*/  UIADD3 UR4, UPT, UPT, UR14, UR6, URZ ;  /* 0x000000060e047290 */ /* 0x000fe4000fffe0ff */
[----:B------:R-:W-:-:S05]  /*18f0*/  UIADD3 UR6, UPT, UPT, UR7, 0x200, URZ ;  /* 0x0000020007067890 */ /* 0x000fca000fffe0ff */
[----:B-12---:R-:W-:-:S07]  /*1900*/  UMOV UR7, UR4 ;  /* 0x0000000400077c82 */ /* 0x006fce0008000000 */
.L_x_36:
[----:B------:R-:W2:Y:S01]  /*1910*/  LDG.E.128.CONSTANT R16, desc[UR12][R54.64] ;  /* 0x0000000c36107981 */ /* 0x000ea2000c1e9d00 */
[----:B------:R-:W0:Y:S01]  /*1920*/  S2UR UR8, SR_CTAID.Y ;  /* 0x00000000000879c3 */ /* 0x000e220000002600 */
[----:B------:R-:W-:Y:S01]  /*1930*/  UISETP.NE.AND UP2, UPT, UR14, UR7, UPT ;  /* 0x000000070e00728c */ /* 0x000fe2000bf45270 */
[----:B------:R-:W-:Y:S01]  /*1940*/  ISETP.NE.AND P0, PT, R53, RZ, PT ;  /* 0x000000ff3500720c */ /* 0x000fe20003f05270 */
[----:B0-----:R-:W-:-:S04]  /*1950*/  UIMAD UR15, UR8, -0x4, UR9 ;  /* 0xfffffffc080f78a4 */ /* 0x001fc8000f8e0209 */
[----:B------:R-:W-:Y:S01]  /*1960*/  UISETP.NE.AND UP1, UPT, UR15, 0x1, UPT ;  /* 0x000000010f00788c */ /* 0x000fe2000bf25270 */
[C---:B--2---:R-:W-:Y:S02]  /*1970*/  LOP3.LUT R45, R16.reuse, 0xf000f, RZ, 0xc0, !PT ;  /* 0x000f000f102d7812 */ /* 0x044fe400078ec0ff */
[----:B------:R-:W-:Y:S02]  /*1980*/  LOP3.LUT R37, R16, 0xf000f0, RZ, 0xc0, !PT ;  /* 0x00f000f010257812 */ /* 0x000fe400078ec0ff */
[----:B------:R-:W-:Y:S02]  /*1990*/  SHF.R.U32.HI R36, RZ, 0x8, R16 ;  /* 0x00000008ff247819 */ /* 0x000fe40000011610 */
[C---:B------:R-:W-:Y:S02]  /*19a0*/  LOP3.LUT R34, R17.reuse, 0xf000f, RZ, 0xc0, !PT ;  /* 0x000f000f11227812 */ /* 0x040fe400078ec0ff */
[----:B------:R-:W-:Y:S02]  /*19b0*/  LOP3.LUT R35, R17, 0xf000f0, RZ, 0xc0, !PT ;  /* 0x00f000f011237812 */ /* 0x000fe400078ec0ff */
[----:B------:R-:W-:-:S02]  /*19c0*/  SHF.R.U32.HI R38, RZ, 0x8, R17 ;  /* 0x00000008ff267819 */ /* 0x000fc40000011611 */
[C---:B------:R-:W-:Y:S02]  /*19d0*/  LOP3.LUT R40, R18.reuse, 0xf000f, RZ, 0xc0, !PT ;  /* 0x000f000f12287812 */ /* 0x040fe400078ec0ff */
[----:B------:R-:W-:Y:S02]  /*19e0*/  LOP3.LUT R39, R18, 0xf000f0, RZ, 0xc0, !PT ;  /* 0x00f000f012277812 */ /* 0x000fe400078ec0ff */
[----:B------:R-:W-:Y:S02]  /*19f0*/  SHF.R.U32.HI R43, RZ, 0x8, R18 ;  /* 0x00000008ff2b7819 */ /* 0x000fe40000011612 */
[C---:B------:R-:W-:Y:S02]  /*1a00*/  LOP3.LUT R41, R19.reuse, 0xf000f, RZ, 0xc0, !PT ;  /* 0x000f000f13297812 */ /* 0x040fe400078ec0ff */
[----:B------:R-:W-:Y:S02]  /*1a10*/  LOP3.LUT R42, R19, 0xf000f0, RZ, 0xc0, !PT ;  /* 0x00f000f0132a7812 */ /* 0x000fe400078ec0ff */
[----:B------:R-:W-:Y:S01]  /*1a20*/  SHF.R.U32.HI R44, RZ, 0x8, R19 ;  /* 0x00000008ff2c7819 */ /* 0x000fe20000011613 */
[----:B------:R-:W-:Y:S06]  /*1a30*/  BRA.U UP2, `(.L_x_19) ;  /* 0x0000000102d07547 */ /* 0x000fec000b800000 */
[----:B------:R-:W0:Y:S01]  /*1a40*/  LDC R21, c[0x0][0x3ac] ;  /* 0x0000eb00ff157b82 */ /* 0x000e220000000800 */
[----:B------:R-:W1:Y:S01]  /*1a50*/  S2R R23, SR_TID.X ;  /* 0x0000000000177919 */ /* 0x000e620000002100 */
[----:B------:R-:W1:Y:S06]  /*1a60*/  S2R R22, SR_CTAID.X ;  /* 0x0000000000167919 */ /* 0x000e6c0000002500 */
[----:B------:R-:W2:Y:S01]  /*1a70*/  LDC.64 R16, c[0x0][0x390] ;  /* 0x0000e400ff107b82 */ /* 0x000ea20000000a00 */
[----:B0-----:R-:W-:-:S05]  /*1a80*/  IMAD R21, R21, UR5, R21 ;  /* 0x0000000515157c24 */ /* 0x001fca000f8e0215 */
[----:B------:R-:W-:-:S04]  /*1a90*/  SHF.R.S32.HI R18, RZ, 0x1f, R21 ;  /* 0x0000001fff127819 */ /* 0x000fc80000011415 */
[----:B------:R-:W-:-:S04]  /*1aa0*/  LEA.HI R18, R18, R21, RZ, 0x3 ;  /* 0x0000001512127211 */ /* 0x000fc800078f18ff */
[----:B------:R-:W-:-:S05]  /*1ab0*/  LEA.HI.SX32 R19, R18, R33, 0x1d ;  /* 0x0000002112137211 */ /* 0x000fca00078feaff */
[----:B--2---:R-:W-:Y:S02]  /*1ac0*/  IMAD.WIDE R16, R19, 0x4, R16 ;  /* 0x0000000413107825 */ /* 0x004fe400078e0210 */
[----:B------:R-:W0:Y:S04]  /*1ad0*/  LDC.64 R18, c[0x0][0x398] ;  /* 0x0000e600ff127b82 */ /* 0x000e280000000a00 */
[----:B------:R-:W2:Y:S01]  /*1ae0*/  LDG.E.CONSTANT R16, desc[UR12][R16.64] ;  /* 0x0000000c10107981 */ /* 0x000ea2000c1e9900 */
[----:B-1----:R-:W-:-:S04]  /*1af0*/  LEA R22, R22, R23, 0x7 ;  /* 0x0000001716167211 */ /* 0x002fc800078e38ff */
[----:B------:R-:W-:-:S05]  /*1b00*/  LEA R21, R22, R21, 0x2 ;  /* 0x0000001516157211 */ /* 0x000fca00078e10ff */
[----:B0-----:R-:W-:-:S05]  /*1b10*/  IMAD.WIDE R18, R21, 0x2, R18 ;  /* 0x0000000215127825 */ /* 0x001fca00078e0212 */
[----:B------:R-:W3:Y:S04]  /*1b20*/  LDG.E.CONSTANT R32, desc[UR12][R18.64] ;  /* 0x0000000c12207981 */ /* 0x000ee8000c1e9900 */
[----:B------:R0:W4:Y:S01]  /*1b30*/  LDG.E.CONSTANT R30, desc[UR12][R18.64+0x4] ;  /* 0x0000040c121e7981 */ /* 0x000122000c1e9900 */
[----:B------:R-:W-:Y:S01]  /*1b40*/  SHF.L.U32 R23, R23, 0x4, RZ ;  /* 0x0000000417177819 */ /* 0x000fe200000006ff */
[----:B------:R-:W-:Y:S01]  /*1b50*/  UIADD3 UR5, UPT, UPT, UR5, 0x1, URZ ;  /* 0x0000000105057890 */ /* 0x000fe2000fffe0ff */
[----:B------:R-:W-:Y:S02]  /*1b60*/  UMOV UR7, UR4 ;  /* 0x0000000400077c82 */ /* 0x000fe40008000000 */
[----:B------:R-:W-:-:S04]  /*1b70*/  LOP3.LUT R21, R23, 0x10, RZ, 0xc0, !PT ;  /* 0x0000001017157812 */ /* 0x000fc800078ec0ff */
[----:B--2---:R-:W-:-:S04]  /*1b80*/  SHF.R.U32.HI R21, RZ, R21, R16 ;  /* 0x00000015ff157219 */ /* 0x004fc80000011610 */
[----:B------:R-:W-:Y:S02]  /*1b90*/  LOP3.LUT R22, R21, 0xf, RZ, 0xc0, !PT ;  /* 0x0000000f15167812 */ /* 0x000fe400078ec0ff */
[--C-:B------:R-:W-:Y:S02]  /*1ba0*/  SHF.R.U32.HI R16, RZ, 0x4, R21.reuse ;  /* 0x00000004ff107819 */ /* 0x100fe40000011615 */
[--C-:B------:R-:W-:Y:S02]  /*1bb0*/  SHF.R.U32.HI R17, RZ, 0x8, R21.reuse ;  /* 0x00000008ff117819 */ /* 0x100fe40000011615 */
[----:B------:R-:W-:Y:S02]  /*1bc0*/  SHF.R.U32.HI R21, RZ, 0xc, R21 ;  /* 0x0000000cff157819 */ /* 0x000fe40000011615 */
[----:B------:R-:W-:Y:S02]  /*1bd0*/  LOP3.LUT R16, R16, 0xf, RZ, 0xc0, !PT ;  /* 0x0000000f10107812 */ /* 0x000fe400078ec0ff */
[----:B------:R-:W-:-:S02]  /*1be0*/  LOP3.LUT R17, R17, 0xf, RZ, 0xc0, !PT ;  /* 0x0000000f11117812 */ /* 0x000fc400078ec0ff */
[----:B------:R-:W-:Y:S02]  /*1bf0*/  LOP3.LUT R21, R21, 0xf, RZ, 0xc0, !PT ;  /* 0x0000000f15157812 */ /* 0x000fe400078ec0ff */
[----:B------:R-:W-:Y:S02]  /*1c00*/  IADD3 R23, PT, PT, R22, 0x1, RZ ;  /* 0x0000000116177810 */ /* 0x000fe40007ffe0ff */
[----:B------:R-:W-:Y:S02]  /*1c10*/  IADD3 R24, PT, PT, R16, 0x1, RZ ;  /* 0x0000000110187810 */ /* 0x000fe40007ffe0ff */
[----:B0-----:R-:W-:Y:S02]  /*1c20*/  IADD3 R18, PT, PT, R17, 0x1, RZ ;  /* 0x0000000111127810 */ /* 0x001fe40007ffe0ff */
[----:B------:R-:W-:Y:S01]  /*1c30*/  IADD3 R19, PT, PT, R21, 0x1, RZ ;  /* 0x0000000115137810 */ /* 0x000fe20007ffe0ff */
[----:B------:R-:W0:Y:S01]  /*1c40*/  I2F.F16 R23, R23 ;  /* 0x0000001700177306 */ /* 0x000e220000200c00 */
[----:B------:R-:W-:-:S02]  /*1c50*/  IADD3 R22, PT, PT, R22, 0xe401, RZ ;  /* 0x0000e40116167810 */ /* 0x000fc40007ffe0ff */
[----:B------:R-:W-:Y:S02]  /*1c60*/  IADD3 R16, PT, PT, R16, 0xe401, RZ ;  /* 0x0000e40110107810 */ /* 0x000fe40007ffe0ff */
[----:B------:R-:W-:Y:S02]  /*1c70*/  IADD3 R17, PT, PT, R17, 0xe401, RZ ;  /* 0x0000e40111117810 */ /* 0x000fe40007ffe0ff */
[----:B------:R-:W-:Y:S01]  /*1c80*/  IADD3 R46, PT, PT, R21, 0xe401, RZ ;  /* 0x0000e401152e7810 */ /* 0x000fe20007ffe0ff */
[----:B------:R-:W1:Y:S01]  /*1c90*/  I2F.F16 R24, R24 ;  /* 0x0000001800187306 */ /* 0x000e620000200c00 */
[----:B---3--:R-:W-:Y:S02]  /*1ca0*/  PRMT R31, R32, 0x5410, R32 ;  /* 0x00005410201f7816 */ /* 0x008fe40000000020 */
[----:B----4-:R-:W-:Y:S02]  /*1cb0*/  PRMT R29, R30, 0x5410, R30 ;  /* 0x000054101e1d7816 */ /* 0x010fe4000000001e */
[----:B------:R-:W-:Y:S01]  /*1cc0*/  PRMT R28, R22, 0x5410, R22 ;  /* 0x00005410161c7816 */ /* 0x000fe20000000016 */
[----:B0-----:R-:W-:-:S02]  /*1cd0*/  HADD2 R27, -R23.H0_H0, UR11.H0_H0 ;  /* 0x2000000b171b7e30 */ /* 0x001fc40008000900 */
[----:B------:R-:W0:Y:S01]  /*1ce0*/  I2F.F16 R18, R18 ;  /* 0x0000001200127306 */ /* 0x000e220000200c00 */
[----:B------:R-:W-:Y:S02]  /*1cf0*/  PRMT R32, R32, 0x7632, R32 ;  /* 0x0000763220207816 */ /* 0x000fe40000000020 */
[----:B------:R-:W-:Y:S02]  /*1d00*/  PRMT R30, R30, 0x7632, R30 ;  /* 0x000076321e1e7816 */ /* 0x000fe4000000001e */
[----:B------:R-:W-:Y:S01]  /*1d10*/  PRMT R26, R16, 0x5410, R16 ;  /* 0x00005410101a7816 */ /* 0x000fe20000000010 */
[----:B-1----:R-:W-:Y:S02]  /*1d20*/  HADD2 R25, -R24.H0_H0, UR11.H0_H0 ;  /* 0x2000000b18197e30 */ /* 0x002fe40008000900 */
[----:B------:R-:W1:Y:S01]  /*1d30*/  I2F.F16 R19, R19 ;  /* 0x0000001300137306 */ /* 0x000e620000200c00 */
[----:B------:R-:W-:Y:S02]  /*1d40*/  PRMT R24, R17, 0x5410, R17 ;  /* 0x0000541011187816 */ /* 0x000fe40000000011 */
[----:B------:R-:W-:Y:S01]  /*1d50*/  PRMT R22, R46, 0x5410, R46 ;  /* 0x000054102e167816 */ /* 0x000fe2000000002e */
[----:B0-----:R-:W-:-:S02]  /*1d60*/  HADD2 R23, -R18.H0_H0, UR11.H0_H0 ;  /* 0x2000000b12177e30 */ /* 0x001fc40008000900 */
[----:B-1----:R-:W-:-:S07]  /*1d70*/  HADD2 R21, -R19.H0_H0, UR11.H0_H0 ;  /* 0x2000000b13157e30 */ /* 0x002fce0008000900 */
.L_x_19:
[----:B------:R-:W-:Y:S02]  /*1d80*/  LOP3.LUT R16, R36, 0xf000f, RZ, 0xc0, !PT ;  /* 0x000f000f24107812 */ /* 0x000fe400078ec0ff */
[----:B------:R-:W-:Y:S02]  /*1d90*/  LOP3.LUT R47, R40, 0x64006400, RZ, 0xfc, !PT ;  /* 0x64006400282f7812 */ /* 0x000fe400078efcff */
[----:B------:R-:W-:Y:S02]  /*1da0*/  LOP3.LUT R46, R37, 0x64006400, RZ, 0xfc, !PT ;  /* 0x64006400252e7812 */ /* 0x000fe400078efcff */
[----:B------:R-:W-:Y:S02]  /*1db0*/  LOP3.LUT R36, R36, 0xf000f0, RZ, 0xc0, !PT ;  /* 0x00f000f024247812 */ /* 0x000fe400078ec0ff */
[----:B------:R-:W-:Y:S02]  /*1dc0*/  LOP3.LUT R40, R39, 0x64006400, RZ, 0xfc, !PT ;  /* 0x6400640027287812 */ /* 0x000fe400078efcff */
[----:B------:R-:W-:-:S02]  /*1dd0*/  LOP3.LUT R19, R43, 0xf000f, RZ, 0xc0, !PT ;  /* 0x000f000f2b137812 */ /* 0x000fc400078ec0ff */
[----:B------:R-:W-:Y:S01]  /*1de0*/  LOP3.LUT R18, R43, 0xf000f0, RZ, 0xc0, !PT ;  /* 0x00f000f02b127812 */ /* 0x000fe200078ec0ff */
[----:B------:R-:W-:Y:S01]  /*1df0*/  HFMA2 R39, R40, 0.0625, 0.0625, R23 ;  /* 0x2c002c0028277831 */ /* 0x000fe20000000017 */
[----:B------:R-:W-:Y:S02]  /*1e00*/  LOP3.LUT R37, R34, 0x64006400, RZ, 0xfc, !PT ;  /* 0x6400640022257812 */ /* 0x000fe400078efcff */
[C---:B------:R-:W-:Y:S02]  /*1e10*/  LOP3.LUT R49, R38.reuse, 0xf000f, RZ, 0xc0, !PT ;  /* 0x000f000f26317812 */ /* 0x040fe400078ec0ff */
[----:B------:R-:W-:Y:S01]  /*1e20*/  LOP3.LUT R48, R38, 0xf000f0, RZ, 0xc0, !PT ;  /* 0x00f000f026307812 */ /* 0x000fe200078ec0ff */
[----:B------:R-:W-:Y:S01]  /*1e30*/  HFMA2 R38, R47, 1, 1, R24 ;  /* 0x3c003c002f267831 */ /* 0x000fe20000000018 */
[----:B------:R-:W-:Y:S02]  /*1e40*/  LOP3.LUT R41, R41, 0x64006400, RZ, 0xfc, !PT ;  /* 0x6400640029297812 */ /* 0x000fe400078efcff */
[----:B------:R-:W-:-:S02]  /*1e50*/  LOP3.LUT R42, R42, 0x64006400, RZ, 0xfc, !PT ;  /* 0x640064002a2a7812 */ /* 0x000fc400078efcff */
[C---:B------:R-:W-:Y:S01]  /*1e60*/  LOP3.LUT R17, R44.reuse, 0xf000f, RZ, 0xc0, !PT ;  /* 0x000f000f2c117812 */ /* 0x040fe200078ec0ff */
[----:B------:R-:W-:Y:S01]  /*1e70*/  HADD2 R40, R41, R22 ;  /* 0x0000001629287230 */ /* 0x000fe20000000000 */
[----:B------:R-:W-:Y:S01]  /*1e80*/  LOP3.LUT R34, R44, 0xf000f0, RZ, 0xc0, !PT ;  /* 0x00f000f02c227812 */ /* 0x000fe200078ec0ff */
[----:B------:R-:W-:Y:S01]  /*1e90*/  HFMA2 R41, R42, 0.0625, 0.0625, R21 ;  /* 0x2c002c002a297831 */ /* 0x000fe20000000015 */
[----:B------:R-:W-:Y:S02]  /*1ea0*/  LOP3.LUT R43, R16, 0x64006400, RZ, 0xfc, !PT ;  /* 0x64006400102b7812 */ /* 0x000fe400078efcff */
[----:B------:R-:W-:Y:S02]  /*1eb0*/  LOP3.LUT R45, R45, 0x64006400, RZ, 0xfc, !PT ;  /* 0x640064002d2d7812 */ /* 0x000fe400078efcff */
[----:B------:R-:W-:Y:S01]  /*1ec0*/  LOP3.LUT R44, R36, 0x64006400, RZ, 0xfc, !PT ;  /* 0x64006400242c7812 */ /* 0x000fe200078efcff */
[----:B------:R-:W-:Y:S01]  /*1ed0*/  HFMA2 R42, R43, 1, 1, R28 ;  /* 0x3c003c002b2a7831 */ /* 0x000fe2000000001c */
[----:B------:R-:W-:Y:S01]  /*1ee0*/  LOP3.LUT R19, R19, 0x64006400, RZ, 0xfc, !PT ;  /* 0x6400640013137812 */ /* 0x000fe200078efcff */
[----:B------:R-:W-:Y:S01]  /*1ef0*/  HADD2 R36, R37, R26 ;  /* 0x0000001a25247230 */ /* 0x000fe20000000000 */
[----:B------:R-:W-:Y:S01]  /*1f00*/  LOP3.LUT R18, R18, 0x64006400, RZ, 0xfc, !PT ;  /* 0x6400640012127812 */ /* 0x000fe200078efcff */
[----:B------:R-:W-:Y:S01]  /*1f10*/  HFMA2 R43, R44, 0.0625, 0.0625, R27 ;  /* 0x2c002c002c2b7831 */ /* 0x000fe2000000001b */
[----:B------:R-:W-:-:S02]  /*1f20*/  LOP3.LUT R49, R49, 0x64006400, RZ, 0xfc, !PT ;  /* 0x6400640031317812 */ /* 0x000fc400078efcff */
[----:B------:R-:W-:Y:S01]  /*1f30*/  LOP3.LUT R48, R48, 0x64006400, RZ, 0xfc, !PT ;  /* 0x6400640030307812 */ /* 0x000fe200078efcff */
[----:B------:R-:W-:Y:S01]  /*1f40*/  HFMA2 R47, R18, 0.0625, 0.0625, R23 ;  /* 0x2c002c00122f7831 */ /* 0x000fe20000000017 */
[----:B------:R-:W-:Y:S01]  /*1f50*/  LOP3.LUT R56, R35, 0x64006400, RZ, 0xfc, !PT ;  /* 0x6400640023387812 */ /* 0x000fe200078efcff */
[----:B------:R-:W-:Y:S01]  /*1f60*/  HFMA2 R35, R46, 0.0625, 0.0625, R27 ;  /* 0x2c002c002e237831 */ /* 0x000fe2000000001b */
[----:B------:R-:W-:Y:S01]  /*1f70*/  LOP3.LUT R17, R17, 0x64006400, RZ, 0xfc, !PT ;  /* 0x6400640011117812 */ /* 0x000fe200078efcff */
[----:B------:R-:W-:Y:S01]  /*1f80*/  HFMA2 R46, R19, 1, 1, R24 ;  /* 0x3c003c00132e7831 */ /* 0x000fe20000000018 */
[----:B------:R-:W-:Y:S01]  /*1f90*/  LOP3.LUT R16, R34, 0x64006400, RZ, 0xfc, !PT ;  /* 0x6400640022107812 */ /* 0x000fe200078efcff */
[----:B------:R-:W-:Y:S02]  /*1fa0*/  HFMA2 R34, R45, 1, 1, R28 ;  /* 0x3c003c002d227831 */ /* 0x000fe4000000001c */
[----:B------:R-:W-:Y:S02]  /*1fb0*/  HADD2 R44, R49, R26 ;  /* 0x0000001a312c7230 */ /* 0x000fe40000000000 */
[----:B------:R-:W-:-:S02]  /*1fc0*/  HFMA2 R45, R48, 0.0625, 0.0625, R25 ;  /* 0x2c002c00302d7831 */ /* 0x000fc40000000019 */
[----:B------:R-:W-:Y:S02]  /*1fd0*/  HFMA2 R37, R56, 0.0625, 0.0625, R25 ;  /* 0x2c002c0038257831 */ /* 0x000fe40000000019 */
[----:B------:R-:W-:Y:S02]  /*1fe0*/  HADD2 R48, R17, R22 ;  /* 0x0000001611307230 */ /* 0x000fe40000000000 */
[----:B------:R-:W-:Y:S01]  /*1ff0*/  HFMA2 R49, R16, 0.0625, 0.0625, R21 ;  /* 0x2c002c0010317831 */ /* 0x000fe20000000015 */
[----:B------:R-:W-:Y:S06]  /*2000*/  @!P0 BRA `(.L_x_20) ;  /* 0x0000000000548947 */ /* 0x000fec0003800000 */
[----:B------:R-:W0:Y:S02]  /*2010*/  LDS.128 R16, [UR6+-0x200] ;  /* 0xfffe0006ff107984 */ /* 0x000e240008000c00 */
[-C--:B0-----:R-:W-:Y:S02]  /*2020*/  HFMA2 R56, R34, R16.reuse, RZ ;  /* 0x0000001022387231 */ /* 0x081fe400000000ff */
[----:B------:R-:W-:Y:S02]  /*2030*/  HFMA2 R57, R36, R16, RZ.H0_H0 ;  /* 0x0000001024397231 */ /* 0x000fe400000400ff */
[-C--:B------:R-:W-:Y:S02]  /*2040*/  HFMA2 R56, R35, R17.reuse, R56 ;  /* 0x0000001123387231 */ /* 0x080fe40000000038 */
[----:B------:R-:W-:Y:S02]  /*2050*/  HFMA2 R57, R37, R17, R57 ;  /* 0x0000001125397231 */ /* 0x000fe40000000039 */
[----:B------:R-:W-:-:S04]  /*2060*/  HFMA2 R56, R42, R18, R56 ;  /* 0x000000122a387231 */ /* 0x000fc80000000038 */
[----:B------:R-:W-:-:S04]  /*2070*/  HFMA2 R56, R43, R19, R56 ;  /* 0x000000132b387231 */ /* 0x000fc80000000038 */
[----:B------:R-:W-:Y:S02]  /*2080*/  HFMA2 R12, R56, R31, R12 ;  /* 0x0000001f380c7231 */ /* 0x000fe4000000000c */
[----:B------:R-:W-:Y:S02]  /*2090*/  HFMA2 R56, R44, R18, R57 ;  /* 0x000000122c387231 */ /* 0x000fe40000000039 */
[-C--:B------:R-:W-:Y:S02]  /*20a0*/  HFMA2 R57, R38, R16.reuse, RZ ;  /* 0x0000001026397231 */ /* 0x080fe400000000ff */
[----:B------:R-:W-:Y:S02]  /*20b0*/  HFMA2 R16, R40, R16, RZ.H0_H0 ;  /* 0x0000001028107231 */ /* 0x000fe400000400ff */
[----:B------:R-:W-:Y:S02]  /*20c0*/  HFMA2 R56, R45, R19, R56 ;  /* 0x000000132d387231 */ /* 0x000fe40000000038 */
[----:B------:R-:W-:-:S02]  /*20d0*/  HFMA2 R57, R39, R17, R57 ;  /* 0x0000001127397231 */ /* 0x000fc40000000039 */
[----:B------:R-:W-:Y:S02]  /*20e0*/  HFMA2 R16, R41, R17, R16 ;  /* 0x0000001129107231 */ /* 0x000fe40000000010 */
[----:B------:R-:W-:Y:S02]  /*20f0*/  HFMA2 R11, R56, R32, R11 ;  /* 0x00000020380b7231 */ /* 0x000fe4000000000b */
[-C--:B------:R-:W-:Y:S02]  /*2100*/  HFMA2 R57, R46, R18.reuse, R57 ;  /* 0x000000122e397231 */ /* 0x080fe40000000039 */
[----:B------:R-:W-:Y:S02]  /*2110*/  HFMA2 R16, R48, R18, R16 ;  /* 0x0000001230107231 */ /* 0x000fe40000000010 */
[-C--:B------:R-:W-:Y:S02]  /*2120*/  HFMA2 R57, R47, R19.reuse, R57 ;  /* 0x000000132f397231 */ /* 0x080fe40000000039 */
[----:B------:R-:W-:-:S02]  /*2130*/  HFMA2 R16, R49, R19, R16 ;  /* 0x0000001331107231 */ /* 0x000fc40000000010 */
[----:B------:R-:W-:Y:S02]  /*2140*/  HFMA2 R10, R57, R29, R10 ;  /* 0x0000001d390a7231 */ /* 0x000fe4000000000a */
[----:B------:R-:W-:-:S07]  /*2150*/  HFMA2 R9, R16, R30, R9 ;  /* 0x0000001e10097231 */ /* 0x000fce0000000009 */
.L_x_20:
[----:B------:R-:W-:Y:S05]  /*2160*/  BRA.U !UP1, `(.L_x_21) ;  /* 0x0000000509207547 */ /* 0x000fea000b800000 */
[----:B------:R-:W-:Y:S01]  /*2170*/  PRMT R16, R50, 0x9910, RZ ;  /* 0x0000991032107816 */ /* 0x000fe200000000ff */
[----:B------:R-:W-:-:S03]  /*2180*/  UISETP.NE.AND UP2, UPT, UR15, 0x2, UPT ;  /* 0x000000020f00788c */ /* 0x000fc6000bf45270 */
[----:B------:R-:W-:-:S13]  /*2190*/  ISETP.NE.AND P1, PT, R16, RZ, PT ;  /* 0x000000ff1000720c */ /* 0x000fda0003f25270 */
[----:B------:R-:W-:Y:S05]  /*21a0*/  @!P1 BRA `(.L_x_22) ;  /* 0x0000000000549947 */ /* 0x000fea0003800000 */
        /* <DEDUP_REMOVED lines=21> */
.L_x_22:
[----:B------:R-:W-:Y:S05]  /*2300*/  BRA.U !UP2, `(.L_x_21) ;  /* 0x000000010ab87547 */ /* 0x000fea000b800000 */
[----:B------:R-:W-:-:S04]  /*2310*/  PRMT R16, R51, 0x9910, RZ ;  /* 0x0000991033107816 */ /* 0x000fc800000000ff */
[----:B------:R-:W-:-:S13]  /*2320*/  ISETP.NE.AND P1, PT, R16, RZ, PT ;  /* 0x000000ff1000720c */ /* 0x000fda0003f25270 */
[----:B------:R-:W-:Y:S05]  /*2330*/  @!P1 BRA `(.L_x_23) ;  /* 0x0000000000549947 */ /* 0x000fea0003800000 */
[----:B------:R-:W0:Y:S02]  /*2340*/  LDS.128 R16, [UR6] ;  /* 0x00000006ff107984 */ /* 0x000e240008000c00 */
        /* <DEDUP_REMOVED lines=20> */
.L_x_23:
[----:B------:R-:W-:Y:S05]  /*2490*/  BRA.U UP0, `(.L_x_21) ;  /* 0x0000000100547547 */ /* 0x000fea000b800000 */
[----:B------:R-:W0:Y:S02]  /*24a0*/  LDS.128 R16, [UR6+0x100] ;  /* 0x00010006ff107984 */ /* 0x000e240008000c00 */
[-C--:B0-----:R-:W-:Y:S02]  /*24b0*/  HFMA2 R34, R34, R16.reuse, RZ ;  /* 0x0000001022227231 */ /* 0x081fe400000000ff */
[-C--:B------:R-:W-:Y:S02]  /*24c0*/  HFMA2 R36, R36, R16.reuse, RZ.H0_H0 ;  /* 0x0000001024247231 */ /* 0x080fe400000400ff */
[-C--:B------:R-:W-:Y:S02]  /*24d0*/  HFMA2 R38, R38, R16.reuse, RZ ;  /* 0x0000001026267231 */ /* 0x080fe400000000ff */
[----:B------:R-:W-:Y:S02]  /*24e0*/  HFMA2 R16, R40, R16, RZ.H0_H0 ;  /* 0x0000001028107231 */ /* 0x000fe400000400ff */
[----:B------:R-:W-:-:S02]  /*24f0*/  HFMA2 R34, R35, R17, R34 ;  /* 0x0000001123227231 */ /* 0x000fc40000000022 */
[-C--:B------:R-:W-:Y:S02]  /*2500*/  HFMA2 R36, R37, R17.reuse, R36 ;  /* 0x0000001125247231 */ /* 0x080fe40000000024 */
[-C--:B------:R-:W-:Y:S02]  /*2510*/  HFMA2 R38, R39, R17.reuse, R38 ;  /* 0x0000001127267231 */ /* 0x080fe40000000026 */
[----:B------:R-:W-:Y:S02]  /*2520*/  HFMA2 R16, R41, R17, R16 ;  /* 0x0000001129107231 */ /* 0x000fe40000000010 */
[-C--:B------:R-:W-:Y:S02]  /*2530*/  HFMA2 R34, R42, R18.reuse, R34 ;  /* 0x000000122a227231 */ /* 0x080fe40000000022 */
[-C--:B------:R-:W-:Y:S02]  /*2540*/  HFMA2 R36, R44, R18.reuse, R36 ;  /* 0x000000122c247231 */ /* 0x080fe40000000024 */
[----:B------:R-:W-:-:S02]  /*2550*/  HFMA2 R38, R46, R18, R38 ;  /* 0x000000122e267231 */ /* 0x000fc40000000026 */
[----:B------:R-:W-:Y:S02]  /*2560*/  HFMA2 R18, R48, R18, R16 ;  /* 0x0000001230127231 */ /* 0x000fe40000000010 */
[-C--:B------:R-:W-:Y:S02]  /*2570*/  HFMA2 R34, R43, R19.reuse, R34 ;  /* 0x000000132b227231 */ /* 0x080fe40000000022 */
[-C--:B------:R-:W-:Y:S02]  /*2580*/  HFMA2 R16, R45, R19.reuse, R36 ;  /* 0x000000132d107231 */ /* 0x080fe40000000024 */
[-C--:B------:R-:W-:Y:S02]  /*2590*/  HFMA2 R38, R47, R19.reuse, R38 ;  /* 0x000000132f267231 */ /* 0x080fe40000000026 */
[----:B------:R-:W-:Y:S02]  /*25a0*/  HFMA2 R18, R49, R19, R18 ;  /* 0x0000001331127231 */ /* 0x000fe40000000012 */
[----:B------:R-:W-:-:S02]  /*25b0*/  HFMA2 R2, R34, R31, R2 ;  /* 0x0000001f22027231 */ /* 0x000fc40000000002 */
[----:B------:R-:W-:Y:S02]  /*25c0*/  HFMA2 R14, R16, R32, R14 ;  /* 0x00000020100e7231 */ /* 0x000fe4000000000e */
[----:B------:R-:W-:Y:S02]  /*25d0*/  HFMA2 R15, R38, R29, R15 ;  /* 0x0000001d260f7231 */ /* 0x000fe4000000000f */
[----:B------:R-:W-:-:S07]  /*25e0*/  HFMA2 R20, R18, R30, R20 ;  /* 0x0000001e12147231 */ /* 0x000fce0000000014 */
.L_x_21:
[----:B------:R-:W-:-:S05]  /*25f0*/  MOV R17, UR10 ;  /* 0x0000000a00117c02 */ /* 0x000fca0008000f00 */
[----:B------:R-:W-:-:S05]  /*2600*/  IMAD.WIDE R54, R17, 0x4, R54 ;  /* 0x0000000411367825 */ /* 0x000fca00078e0236 */
[----:B------:R-:W2:Y:S02]  /*2610*/  LDG.E.128.CONSTANT R16, desc[UR12][R54.64] ;  /* 0x0000000c36107981 */ /* 0x000ea4000c1e9d00 */
[C---:B--2---:R-:W-:Y:S02]  /*2620*/  LOP3.LUT R35, R16.reuse, 0xf000f, RZ, 0xc0, !PT ;  /* 0x000f000f10237812 */ /* 0x044fe400078ec0ff */
[----:B------:R-:W-:Y:S02]  /*2630*/  LOP3.LUT R36, R16, 0xf000f0, RZ, 0xc0, !PT ;  /* 0x00f000f010247812 */ /* 0x000fe400078ec0ff */
[----:B------:R-:W-:Y:S02]  /*2640*/  SHF.R.U32.HI R16, RZ, 0x8, R16 ;  /* 0x00000008ff107819 */ /* 0x000fe40000011610 */
[C---:B------:R-:W-:Y:S02]  /*2650*/  LOP3.LUT R39, R18.reuse, 0xf000f, RZ, 0xc0, !PT ;  /* 0x000f000f12277812 */ /* 0x040fe400078ec0ff */
[----:B------:R-:W-:-:S02]  /*2660*/  LOP3.LUT R40, R18, 0xf000f0, RZ, 0xc0, !PT ;  /* 0x00f000f012287812 */ /* 0x000fc400078ec0ff */
[----:B------:R-:W-:Y:S02]  /*2670*/  SHF.R.U32.HI R18, RZ, 0x8, R18 ;  /* 0x00000008ff127819 */ /* 0x000fe40000011612 */
[C---:B------:R-:W-:Y:S02]  /*2680*/  LOP3.LUT R41, R19.reuse, 0xf000f, RZ, 0xc0, !PT ;  /* 0x000f000f13297812 */ /* 0x040fe400078ec0ff */
[----:B------:R-:W-:Y:S02]  /*2690*/  LOP3.LUT R42, R19, 0xf000f0, RZ, 0xc0, !PT ;  /* 0x00f000f0132a7812 */ /* 0x000fe400078ec0ff */
[C---:B------:R-:W-:Y:S02]  /*26a0*/  LOP3.LUT R37, R17.reuse, 0xf000f, RZ, 0xc0, !PT ;  /* 0x000f000f11257812 */ /* 0x040fe400078ec0ff */
[----:B------:R-:W-:Y:S02]  /*26b0*/  LOP3.LUT R38, R17, 0xf000f0, RZ, 0xc0, !PT ;  /* 0x00f000f011267812 */ /* 0x000fe400078ec0ff */
[----:B------:R-:W-:-:S02]  /*26c0*/  SHF.R.U32.HI R19, RZ, 0x8, R19 ;  /* 0x00000008ff137819 */ /* 0x000fc40000011613 */
[----:B------:R-:W-:Y:S02]  /*26d0*/  SHF.R.U32.HI R17, RZ, 0x8, R17 ;  /* 0x00000008ff117819 */ /* 0x000fe40000011611 */
[C---:B------:R-:W-:Y:S02]  /*26e0*/  LOP3.LUT R43, R16.reuse, 0xf000f, RZ, 0xc0, !PT ;  /* 0x000f000f102b7812 */ /* 0x040fe400078ec0ff */
[----:B------:R-:W-:Y:S02]  /*26f0*/  LOP3.LUT R44, R16, 0xf000f0, RZ, 0xc0, !PT ;  /* 0x00f000f0102c7812 */ /* 0x000fe400078ec0ff */
[----:B------:R-:W-:Y:S02]  /*2700*/  LOP3.LUT R16, R18, 0xf000f, RZ, 0xc0, !PT ;  /* 0x000f000f12107812 */ /* 0x000fe400078ec0ff */
[----:B------:R-:W-:Y:S02]  /*2710*/  LOP3.LUT R35, R35, 0x64006400, RZ, 0xfc, !PT ;  /* 0x6400640023237812 */ /* 0x000fe400078efcff */
[----:B------:R-:W-:-:S02]  /*2720*/  LOP3.LUT R34, R19, 0xf000f0, RZ, 0xc0, !PT ;  /* 0x00f000f013227812 */ /* 0x000fc400078ec0ff */
[----:B------:R-:W-:Y:S02]  /*2730*/  LOP3.LUT R36, R36, 0x64006400, RZ, 0xfc, !PT ;  /* 0x6400640024247812 */ /* 0x000fe400078efcff */
[C---:B------:R-:W-:Y:S02]  /*2740*/  LOP3.LUT R45, R17.reuse, 0xf000f, RZ, 0xc0, !PT ;  /* 0x000f000f112d7812 */ /* 0x040fe400078ec0ff */
[----:B------:R-:W-:Y:S02]  /*2750*/  LOP3.LUT R46, R17, 0xf000f0, RZ, 0xc0, !PT ;  /* 0x00f000f0112e7812 */ /* 0x000fe400078ec0ff */
[----:B------:R-:W-:Y:S02]  /*2760*/  LOP3.LUT R37, R37, 0x64006400, RZ, 0xfc, !PT ;  /* 0x6400640025257812 */ /* 0x000fe400078efcff */
[----:B------:R-:W-:Y:S02]  /*2770*/  LOP3.LUT R17, R19, 0xf000f, RZ, 0xc0, !PT ;  /* 0x000f000f13117812 */ /* 0x000fe400078ec0ff */
[----:B------:R-:W-:-:S02]  /*2780*/  LOP3.LUT R38, R38, 0x64006400, RZ, 0xfc, !PT ;  /* 0x6400640026267812 */ /* 0x000fc400078efcff */
[----:B------:R-:W-:Y:S02]  /*2790*/  LOP3.LUT R19, R16, 0x64006400, RZ, 0xfc, !PT ;  /* 0x6400640010137812 */ /* 0x000fe400078efcff */
[----:B------:R-:W-:Y:S02]  /*27a0*/  LOP3.LUT R39, R39, 0x64006400, RZ, 0xfc, !PT ;  /* 0x6400640027277812 */ /* 0x000fe400078efcff */
[----:B------:R-:W-:Y:S01]  /*27b0*/  LOP3.LUT R16, R34, 0x64006400, RZ, 0xfc, !PT ;  /* 0x6400640022107812 */ /* 0x000fe200078efcff */
[----:B------:R-:W-:Y:S01]  /*27c0*/  HADD2 R34, R35, R28 ;  /* 0x0000001c23227230 */ /* 0x000fe20000000000 */
[----:B------:R-:W-:Y:S01]  /*27d0*/  LOP3.LUT R40, R40, 0x64006400, RZ, 0xfc, !PT ;  /* 0x6400640028287812 */ /* 0x000fe200078efcff */
[----:B------:R-:W-:Y:S01]  /*27e0*/  HFMA2 R35, R36, 0.0625, 0.0625, R27 ;  /* 0x2c002c0024237831 */ /* 0x000fe2000000001b */
[----:B------:R-:W-:Y:S01]  /*27f0*/  LOP3.LUT R41, R41, 0x64006400, RZ, 0xfc, !PT ;  /* 0x6400640029297812 */ /* 0x000fe200078efcff */
[----:B------:R-:W-:Y:S01]  /*2800*/  HADD2 R36, R37, R26 ;  /* 0x0000001a25247230 */ /* 0x000fe20000000000 */
[----:B------:R-:W-:Y:S01]  /*2810*/  LOP3.LUT R42, R42, 0x64006400, RZ, 0xfc, !PT ;  /* 0x640064002a2a7812 */ /* 0x000fe200078efcff */
[----:B------:R-:W-:Y:S01]  /*2820*/  HFMA2 R37, R38, 0.0625, 0.0625, R25 ;  /* 0x2c002c0026257831 */ /* 0x000fe20000000019 */
[----:B------:R-:W-:Y:S01]  /*2830*/  LOP3.LUT R18, R18, 0xf000f0, RZ, 0xc0, !PT ;  /* 0x00f000f012127812 */ /* 0x000fe200078ec0ff */
[----:B------:R-:W-:Y:S01]  /*2840*/  HFMA2 R38, R39, 1, 1, R24 ;  /* 0x3c003c0027267831 */ /* 0x000fe20000000018 */
        /* <DEDUP_REMOVED lines=11> */
[----:B------:R-:W-:-:S02]  /*2900*/  HADD2 R44, R45, R26 ;  /* 0x0000001a2d2c7230 */ /* 0x000fc40000000000 */
[----:B------:R-:W-:Y:S02]  /*2910*/  HFMA2 R45, R46, 0.0625, 0.0625, R25 ;  /* 0x2c002c002e2d7831 */ /* 0x000fe40000000019 */
[----:B------:R-:W-:Y:S02]  /*2920*/  HFMA2 R46, R19, 1, 1, R24 ;  /* 0x3c003c00132e7831 */ /* 0x000fe40000000018 */
[----:B------:R-:W-:Y:S02]  /*2930*/  HADD2 R48, R17, R22 ;  /* 0x0000001611307230 */ /* 0x000fe40000000000 */
[----:B------:R-:W-:Y:S02]  /*2940*/  HFMA2 R47, R18, 0.0625, 0.0625, R23 ;  /* 0x2c002c00122f7831 */ /* 0x000fe40000000017 */
        /* <DEDUP_REMOVED lines=23> */
.L_x_24:
        /* <DEDUP_REMOVED lines=26> */
.L_x_26:
[----:B------:R-:W-:Y:S05]  /*2c60*/  BRA.U !UP2, `(.L_x_25) ;  /* 0x000000010ab87547 */ /* 0x000fea000b800000 */
[----:B------:R-:W-:-:S04]  /*2c70*/  PRMT R16, R51, 0x9910, RZ ;  /* 0x0000991033107816 */ /* 0x000fc800000000ff */
[----:B------:R-:W-:-:S13]  /*2c80*/  ISETP.NE.AND P1, PT, R16, RZ, PT ;  /* 0x000000ff1000720c */ /* 0x000fda0003f25270 */
[----:B------:R-:W-:Y:S05]  /*2c90*/  @!P1 BRA `(.L_x_27) ;  /* 0x0000000000549947 */ /* 0x000fea0003800000 */
[----:B------:R-:W0:Y:S02]  /*2ca0*/  LDS.128 R16, [UR6+0x10] ;  /* 0x00001006ff107984 */ /* 0x000e240008000c00 */
        /* <DEDUP_REMOVED lines=20> */
.L_x_27:
        /* <DEDUP_REMOVED lines=22> */
.L_x_25:
        /* <DEDUP_REMOVED lines=77> */
.L_x_28:
        /* <DEDUP_REMOVED lines=26> */
.L_x_30:
        /* <DEDUP_REMOVED lines=25> */
.L_x_31:
        /* <DEDUP_REMOVED lines=22> */
.L_x_29:
        /* <DEDUP_REMOVED lines=77> */
.L_x_32:
        /* <DEDUP_REMOVED lines=26> */
.L_x_34:
        /* <DEDUP_REMOVED lines=25> */
.L_x_35:
        /* <DEDUP_REMOVED lines=22> */
.L_x_33:
[----:B------:R-:W-:Y:S01]  /*4210*/  UIADD3 UR14, UPT, UPT, UR14, 0x20, URZ ;  /* 0x000000200e0e7890 */ /* 0x000fe2000fffe0ff */
[----:B------:R-:W-:Y:S01]  /*4220*/  MOV R17, UR10 ;  /* 0x0000000a00117c02 */ /* 0x000fe20008000f00 */
[----:B------:R-:W-:Y:S02]  /*4230*/  UIADD3 UR4, UPT, UPT, UR4, 0x20, URZ ;  /* 0x0000002004047890 */ /* 0x000fe4000fffe0ff */
[----:B------:R-:W-:Y:S02]  /*4240*/  UIADD3 UR6, UPT, UPT, UR6, 0x40, URZ ;  /* 0x0000004006067890 */ /* 0x000fe4000fffe0ff */
[----:B------:R-:W-:Y:S01]  /*4250*/  ISETP.LE.AND P0, PT, R52, UR14, PT ;  /* 0x0000000e34007c0c */ /* 0x000fe2000bf03270 */
[----:B------:R-:W-:-:S12]  /*4260*/  IMAD.WIDE R54, R17, 0x4, R54 ;  /* 0x0000000411367825 */ /* 0x000fd800078e0236 */
[----:B------:R-:W-:Y:S05]  /*4270*/  @!P0 BRA `(.L_x_36) ;  /* 0xffffffd400a48947 */ /* 0x000fea000383ffff */
.L_x_18:
[----:B------:R-:W0:Y:S01]  /*4280*/  S2R R18, SR_CTAID.X ;  /* 0x0000000000127919 */ /* 0x000e220000002500 */
[----:B------:R-:W1:Y:S01]  /*4290*/  LDC.64 R16, c[0x0][0x3a0] ;  /* 0x0000e800ff107b82 */ /* 0x000e620000000a00 */
[----:B------:R-:W-:Y:S01]  /*42a0*/  USHF.L.U32 UR4, UR8, 0x2, URZ ;  /* 0x0000000208047899 */ /* 0x000fe200080006ff */
[----:B------:R-:W-:Y:S01]  /*42b0*/  HADD2 R12, R12.H0_H0, R12.H1_H1 ;  /* 0x3000000c0c0c7230 */ /* 0x000fe20000000800 */
[----:B------:R-:W0:Y:S02]  /*42c0*/  S2R R19, SR_TID.X ;  /* 0x0000000000137919 */ /* 0x000e240000002100 */
[----:B0-----:R-:W-:Y:S02]  /*42d0*/  LEA R18, R18, R19, 0x7 ;  /* 0x0000001312127211 */ /* 0x001fe400078e38ff */
[----:B------:R-:W-:Y:S02]  /*42e0*/  MOV R19, UR4 ;  /* 0x0000000400137c02 */ /* 0x000fe40008000f00 */
[----:B------:R-:W-:-:S05]  /*42f0*/  SHF.L.U32 R18, R18, 0x2, RZ ;  /* 0x0000000212127819 */ /* 0x000fca00000006ff */
[----:B------:R-:W-:Y:S02]  /*4300*/  IMAD R19, R19, UR10, R18 ;  /* 0x0000000a13137c24 */ /* 0x000fe4000f8e0212 */
[----:B------:R-:W-:Y:S02]  /*4310*/  HADD2 R18, R11.H0_H0, R11.H1_H1 ;  /* 0x3000000b0b127230 */ /* 0x000fe40000000800 */
[----:B-1----:R-:W-:-:S03]  /*4320*/  IMAD.WIDE R16, R19, 0x2, R16 ;  /* 0x0000000213107825 */ /* 0x002fc600078e0210 */
[----:B------:R-:W-:-:S05]  /*4330*/  PRMT R12, R12, 0x5410, R18 ;  /* 0x000054100c0c7816 */ /* 0x000fca0000000012 */
[----:B------:R0:W-:Y:S01]  /*4340*/  ATOM.E.ADD.F16x2.RN.STRONG.GPU P0, RZ, desc[UR12][R16.64], R12 ;  /* 0x8000000c10ff79a2 */ /* 0x0001e2000c10e10c */
[----:B------:R-:W-:Y:S01]  /*4350*/  UIADD3 UR4, UPT, UPT, -UR4, UR9, URZ ;  /* 0x0000000904047290 */ /* 0x000fe2000fffe1ff */
[----:B------:R-:W-:Y:S01]  /*4360*/  HADD2 R19, R10.H0_H0, R10.H1_H1 ;  /* 0x3000000a0a137230 */ /* 0x000fe20000000800 */
[----:B------:R-:W-:Y:S01]  /*4370*/  BSSY.RECONVERGENT B0, `(.L_x_37) ;  /* 0x0000012000007945 */ /* 0x000fe20003800200 */
[----:B------:R-:W-:Y:S01]  /*4380*/  HADD2 R21, R9.H0_H0, R9.H1_H1 ;  /* 0x3000000909157230 */ /* 0x000fe20000000800 */
[----:B------:R-:W-:-:S04]  /*4390*/  UISETP.NE.AND UP0, UPT, UR4, 0x1, UPT ;  /* 0x000000010400788c */ /* 0x000fc8000bf05270 */
[----:B------:R-:W-:Y:S01]  /*43a0*/  PRMT R19, R19, 0x5410, R21 ;  /* 0x0000541013137816 */ /* 0x000fe20000000015 */
[----:B0-----:R-:W-:Y:S06]  /*43b0*/  @P0 BRA `(.L_x_38) ;  /* 0x0000000000340947 */ /* 0x001fec0003800000 */
[----:B------:R-:W0:Y:S02]  /*43c0*/  QSPC.E.S P0, RZ, [R16] ;  /* 0x0000000010ff73aa */ /* 0x000e240000000500 */
[----:B0-----:R-:W-:Y:S05]  /*43d0*/  @!P0 BRA `(.L_x_39) ;  /* 0x0000000000208947 */ /* 0x001fea0003800000 */
[----:B------:R-:W-:Y:S02]  /*43e0*/  MOV R10, R16 ;  /* 0x00000010000a7202 */ /* 0x000fe40000000f00 */
[----:B------:R-:W-:Y:S02]  /*43f0*/  PRMT R12, R12, 0x5410, R18 ;  /* 0x000054100c0c7816 */ /* 0x000fe40000000012 */
[----:B------:R-:W-:-:S07]  /*4400*/  MOV R9, R10 ;  /* 0x0000000a00097202 */ /* 0x000fce0000000f00 */
.L_x_40:
[----:B------:R-:W0:Y:S02]  /*4410*/  LDS R10, [R9] ;  /* 0x00000000090a7984 */ /* 0x000e240000000800 */
[----:B0-----:R-:W-:-:S05]  /*4420*/  HFMA2 R11, R10, 1, 1, R12 ;  /* 0x3c003c000a0b7831 */ /* 0x001fca000000000c */
[----:B------:R-:W0:Y:S02]  /*4430*/  ATOMS.CAST.SPIN P0, [R9], R10, R11 ;  /* 0x0000000a0900758d */ /* 0x000e24000180000b */
[----:B0-----:R-:W-:Y:S05]  /*4440*/  @!P0 BRA `(.L_x_40) ;  /* 0xfffffffc00f08947 */ /* 0x001fea000383ffff */
[----:B------:R-:W-:Y:S05]  /*4450*/  BRA `(.L_x_38) ;  /* 0x00000000000c7947 */ /* 0x000fea0003800000 */
.L_x_39:
[----:B------:R-:W2:Y:S02]  /*4460*/  LD.E R9, desc[UR12][R16.64] ;  /* 0x0000000c10097980 */ /* 0x000ea4000c101900 */
[----:B--2---:R-:W-:-:S05]  /*4470*/  IADD3 R9, PT, PT, R12, R9, RZ ;  /* 0x000000090c097210 */ /* 0x004fca0007ffe0ff */
[----:B------:R0:W-:Y:S02]  /*4480*/  ST.E desc[UR12][R16.64], R9 ;  /* 0x0000000910007985 */ /* 0x0001e4000c10190c */
.L_x_38:
[----:B------:R-:W-:Y:S05]  /*4490*/  BSYNC.RECONVERGENT B0 ;  /* 0x0000000000007941 */ /* 0x000fea0003800200 */
.L_x_37:
[----:B------:R1:W-:Y:S01]  /*44a0*/  ATOM.E.ADD.F16x2.RN.STRONG.GPU P0, RZ, desc[UR12][R16.64+0x4], R19 ;  /* 0x8000041310ff79a2 */ /* 0x0003e2000c10e10c */
[----:B------:R-:W-:Y:S04]  /*44b0*/  BSSY.RECONVERGENT B0, `(.L_x_41) ;  /* 0x000000f000007945 */ /* 0x000fe80003800200 */
[----:B-1----:R-:W-:Y:S05]  /*44c0*/  @P0 BRA `(.L_x_42) ;  /* 0x0000000000340947 */ /* 0x002fea0003800000 */
[----:B------:R-:W1:Y:S02]  /*44d0*/  QSPC.E.S P0, RZ, [R16+0x4] ;  /* 0x0000040010ff73aa */ /* 0x000e640000000500 */
[----:B-1----:R-:W-:Y:S05]  /*44e0*/  @!P0 BRA `(.L_x_43) ;  /* 0x0000000000208947 */ /* 0x002fea0003800000 */
[----:B------:R-:W-:Y:S02]  /*44f0*/  MOV R10, R16 ;  /* 0x00000010000a7202 */ /* 0x000fe40000000f00 */
[----:B------:R-:W-:Y:S02]  /*4500*/  PRMT R19, R19, 0x5410, R21 ;  /* 0x0000541013137816 */ /* 0x000fe40000000015 */
[----:B0-----:R-:W-:-:S07]  /*4510*/  MOV R9, R10 ;  /* 0x0000000a00097202 */ /* 0x001fce0000000f00 */
.L_x_44:
[----:B------:R-:W0:Y:S02]  /*4520*/  LDS R10, [R9+0x4] ;  /* 0x00000400090a7984 */ /* 0x000e240000000800 */
[----:B0-----:R-:W-:-:S05]  /*4530*/  HADD2 R11, R10, R19 ;  /* 0x000000130a0b7230 */ /* 0x001fca0000000000 */
[----:B------:R-:W0:Y:S02]  /*4540*/  ATOMS.CAST.SPIN P0, [R9+0x4], R10, R11 ;  /* 0x0000040a0900758d */ /* 0x000e24000180000b */
[----:B0-----:R-:W-:Y:S05]  /*4550*/  @!P0 BRA `(.L_x_44) ;  /* 0xfffffffc00f08947 */ /* 0x001fea000383ffff */
[----:B------:R-:W-:Y:S05]  /*4560*/  BRA `(.L_x_42) ;  /* 0x00000000000c7947 */ /* 0x000fea0003800000 */
.L_x_43:
[----:B0-----:R-:W2:Y:S02]  /*4570*/  LD.E R9, desc[UR12][R16.64+0x4] ;  /* 0x0000040c10097980 */ /* 0x001ea4000c101900 */
[----:B--2---:R-:W-:-:S05]  /*4580*/  IADD3 R9, PT, PT, R19, R9, RZ ;  /* 0x0000000913097210 */ /* 0x004fca0007ffe0ff */
[----:B------:R1:W-:Y:S02]  /*4590*/  ST.E desc[UR12][R16.64+0x4], R9 ;  /* 0x0000040910007985 */ /* 0x0003e4000c10190c */
.L_x_42:
[----:B------:R-:W-:Y:S05]  /*45a0*/  BSYNC.RECONVERGENT B0 ;  /* 0x0000000000007941 */ /* 0x000fea0003800200 */
.L_x_41:
[----:B------:R-:W-:-:S13]  /*45b0*/  PLOP3.LUT P0, PT, PT, PT, UP0, 0x80, 0x8 ;  /* 0x000000000008781c */ /* 0x000fda0003f0f008 */
[----:B------:R-:W-:Y:S05]  /*45c0*/  @!P0 EXIT ;  /* 0x000000000000894d */ /* 0x000fea0003800000 */
[----:B01----:R-:W-:Y:S01]  /*45d0*/  MOV R9, UR10 ;  /* 0x0000000a00097c02 */ /* 0x003fe20008000f00 */
[----:B------:R-:W-:Y:S02]  /*45e0*/  HADD2 R0, R0.H0_H0, R0.H1_H1 ;  /* 0x3000000000007230 */ /* 0x000fe40000000800 */
[----:B------:R-:W-:Y:S02]  /*45f0*/  HADD2 R13, R13.H0_H0, R13.H1_H1 ;  /* 0x3000000d0d0d7230 */ /* 0x000fe40000000800 */
[----:B------:R-:W-:-:S03]  /*4600*/  IMAD.WIDE R16, R9, 0x2, R16 ;  /* 0x0000000209107825 */ /* 0x000fc600078e0210 */
[----:B------:R-:W-:-:S05]  /*4610*/  PRMT R9, R0, 0x5410, R13 ;  /* 0x0000541000097816 */ /* 0x000fca000000000d */
[----:B------:R0:W-:Y:S01]  /*4620*/  ATOM.E.ADD.F16x2.RN.STRONG.GPU P0, RZ, desc[UR12][R16.64], R9 ;  /* 0x8000000910ff79a2 */ /* 0x0001e2000c10e10c */
[----:B------:R-:W-:Y:S01]  /*4630*/  HADD2 R10, R8.H0_H0, R8.H1_H1 ;  /* 0x30000008080a7230 */ /* 0x000fe20000000800 */
[----:B------:R-:W-:Y:S01]  /*4640*/  BSSY.RECONVERGENT B0, `(.L_x_45) ;  /* 0x0000011000007945 */ /* 0x000fe20003800200 */
[----:B------:R-:W-:-:S05]  /*4650*/  HADD2 R11, R7.H0_H0, R7.H1_H1 ;  /* 0x30000007070b7230 */ /* 0x000fca0000000800 */
[----:B------:R-:W-:Y:S01]  /*4660*/  PRMT R10, R10, 0x5410, R11 ;  /* 0x000054100a0a7816 */ /* 0x000fe2000000000b */
[----:B0-----:R-:W-:Y:S06]  /*4670*/  @P0 BRA `(.L_x_46) ;  /* 0x0000000000340947 */ /* 0x001fec0003800000 */
[----:B------:R-:W0:Y:S02]  /*4680*/  QSPC.E.S P0, RZ, [R16] ;  /* 0x0000000010ff73aa */ /* 0x000e240000000500 */
[----:B0-----:R-:W-:Y:S05]  /*4690*/  @!P0 BRA `(.L_x_47) ;  /* 0x0000000000208947 */ /* 0x001fea0003800000 */
[----:B------:R-:W-:Y:S02]  /*46a0*/  MOV R8, R16 ;  /* 0x0000001000087202 */ /* 0x000fe40000000f00 */
[----:B------:R-:W-:Y:S02]  /*46b0*/  PRMT R0, R0, 0x5410, R13 ;  /* 0x0000541000007816 */ /* 0x000fe4000000000d */
[----:B------:R-:W-:-:S07]  /*46c0*/  MOV R7, R8 ;  /* 0x0000000800077202 */ /* 0x000fce0000000f00 */
.L_x_48:
[----:B------:R-:W0:Y:S02]  /*46d0*/  LDS R8, [R7] ;  /* 0x0000000007087984 */ /* 0x000e240000000800 */
[----:B0-----:R-:W-:-:S05]  /*46e0*/  HFMA2 R9, R8, 1, 1, R0 ;  /* 0x3c003c0008097831 */ /* 0x001fca0000000000 */
[----:B------:R-:W0:Y:S02]  /*46f0*/  ATOMS.CAST.SPIN P0, [R7], R8, R9 ;  /* 0x000000080700758d */ /* 0x000e240001800009 */
[----:B0-----:R-:W-:Y:S05]  /*4700*/  @!P0 BRA `(.L_x_48) ;  /* 0xfffffffc00f08947 */ /* 0x001fea000383ffff */
[----:B------:R-:W-:Y:S05]  /*4710*/  BRA `(.L_x_46) ;  /* 0x00000000000c7947 */ /* 0x000fea0003800000 */
.L_x_47:
[----:B------:R-:W2:Y:S02]  /*4720*/  LD.E R0, desc[UR12][R16.64] ;  /* 0x0000000c10007980 */ /* 0x000ea4000c101900 */
[----:B--2---:R-:W-:-:S05]  /*4730*/  IADD3 R7, PT, PT, R9, R0, RZ ;  /* 0x0000000009077210 */ /* 0x004fca0007ffe0ff */
[----:B------:R0:W-:Y:S02]  /*4740*/  ST.E desc[UR12][R16.64], R7 ;  /* 0x0000000710007985 */ /* 0x0001e4000c10190c */
.L_x_46:
[----:B------:R-:W-:Y:S05]  /*4750*/  BSYNC.RECONVERGENT B0 ;  /* 0x0000000000007941 */ /* 0x000fea0003800200 */
.L_x_45:
[----:B------:R1:W-:Y:S01]  /*4760*/  ATOM.E.ADD.F16x2.RN.STRONG.GPU P0, RZ, desc[UR12][R16.64+0x4], R10 ;  /* 0x8000040a10ff79a2 */ /* 0x0003e2000c10e10c */
[----:B------:R-:W-:Y:S04]  /*4770*/  BSSY.RECONVERGENT B0, `(.L_x_49) ;  /* 0x000000f000007945 */ /* 0x000fe80003800200 */
[----:B-1----:R-:W-:Y:S05]  /*4780*/  @P0 BRA `(.L_x_50) ;  /* 0x0000000000340947 */ /* 0x002fea0003800000 */
[----:B------:R-:W1:Y:S02]  /*4790*/  QSPC.E.S P0, RZ, [R16+0x4] ;  /* 0x0000040010ff73aa */ /* 0x000e640000000500 */
[----:B-1----:R-:W-:Y:S05]  /*47a0*/  @!P0 BRA `(.L_x_51) ;  /* 0x0000000000208947 */ /* 0x002fea0003800000 */
[----:B------:R-:W-:Y:S02]  /*47b0*/  MOV R8, R16 ;  /* 0x0000001000087202 */ /* 0x000fe40000000f00 */
[----:B------:R-:W-:Y:S02]  /*47c0*/  PRMT R10, R10, 0x5410, R11 ;  /* 0x000054100a0a7816 */ /* 0x000fe4000000000b */
[----:B------:R-:W-:-:S07]  /*47d0*/  MOV R0, R8 ;  /* 0x0000000800007202 */ /* 0x000fce0000000f00 */
.L_x_52:
[----:B------:R-:W1:Y:S02]  /*47e0*/  LDS R8, [R0+0x4] ;  /* 0x0000040000087984 */ /* 0x000e640000000800 */
[----:B-1----:R-:W-:-:S05]  /*47f0*/  HADD2 R9, R8, R10 ;  /* 0x0000000a08097230 */ /* 0x002fca0000000000 */
[----:B------:R-:W1:Y:S02]  /*4800*/  ATOMS.CAST.SPIN P0, [R0+0x4], R8, R9 ;  /* 0x000004080000758d */ /* 0x000e640001800009 */
[----:B-1----:R-:W-:Y:S05]  /*4810*/  @!P0 BRA `(.L_x_52) ;  /* 0xfffffffc00f08947 */ /* 0x002fea000383ffff */
[----:B------:R-:W-:Y:S05]  /*4820*/  BRA `(.L_x_50) ;  /* 0x00000000000c7947 */ /* 0x000fea0003800000 */
.L_x_51:
[----:B------:R-:W0:Y:S02]  /*4830*/  LD.E R0, desc[UR12][R16.64+0x4] ;  /* 0x0000040c10007980 */ /* 0x000e24000c101900 */
[----:B0-----:R-:W-:-:S05]  /*4840*/  IADD3 R7, PT, PT, R10, R0, RZ ;  /* 0x000000000a077210 */ /* 0x001fca0007ffe0ff */
[----:B------:R1:W-:Y:S02]  /*4850*/  ST.E desc[UR12][R16.64+0x4], R7 ;  /* 0x0000040710007985 */ /* 0x0003e4000c10190c */
.L_x_50:
[----:B------:R-:W-:Y:S05]  /*4860*/  BSYNC.RECONVERGENT B0 ;  /* 0x0000000000007941 */ /* 0x000fea0003800200 */
.L_x_49:
[----:B------:R-:W-:-:S06]  /*4870*/  UISETP.NE.AND UP0, UPT, UR4, 0x2, UPT ;  /* 0x000000020400788c */ /* 0x000fcc000bf05270 */
        /* <DEDUP_REMOVED lines=18> */
.L_x_56:
[----:B------:R-:W0:Y:S02]  /*49a0*/  LDS R4, [R3] ;  /* 0x0000000003047984 */ /* 0x000e240000000800 */
[----:B0-----:R-:W-:-:S05]  /*49b0*/  HFMA2 R5, R4, 1, 1, R6 ;  /* 0x3c003c0004057831 */ /* 0x001fca0000000006 */
[----:B------:R-:W0:Y:S02]  /*49c0*/  ATOMS.CAST.SPIN P0, [R3], R4, R5 ;  /* 0x000000040300758d */ /* 0x000e240001800005 */
[----:B0-----:R-:W-:Y:S05]  /*49d0*/  @!P0 BRA `(.L_x_56) ;  /* 0xfffffffc00f08947 */ /* 0x001fea000383ffff */
[----:B------:R-:W-:Y:S05]  /*49e0*/  BRA `(.L_x_54) ;  /* 0x00000000000c7947 */ /* 0x000fea0003800000 */
.L_x_55:
[----:B------:R-:W2:Y:S02]  /*49f0*/  LD.E R0, desc[UR12][R16.64] ;  /* 0x0000000c10007980 */ /* 0x000ea4000c101900 */
[----:B--2---:R-:W-:-:S05]  /*4a00*/  IADD3 R3, PT, PT, R6, R0, RZ ;  /* 0x0000000006037210 */ /* 0x004fca0007ffe0ff */
[----:B------:R0:W-:Y:S02]  /*4a10*/  ST.E desc[UR12][R16.64], R3 ;  /* 0x0000000310007985 */ /* 0x0001e4000c10190c */
.L_x_54:
[----:B------:R-:W-:Y:S05]  /*4a20*/  BSYNC.RECONVERGENT B0 ;  /* 0x0000000000007941 */ /* 0x000fea0003800200 */
.L_x_53:
        /* <DEDUP_REMOVED lines=8> */
.L_x_60:
[----:B------:R-:W1:Y:S02]  /*4ab0*/  LDS R4, [R0+0x4] ;  /* 0x0000040000047984 */ /* 0x000e640000000800 */
[----:B-1----:R-:W-:-:S05]  /*4ac0*/  HADD2 R5, R4, R7 ;  /* 0x0000000704057230 */ /* 0x002fca0000000000 */
[----:B------:R-:W1:Y:S02]  /*4ad0*/  ATOMS.CAST.SPIN P0, [R0+0x4], R4, R5 ;  /* 0x000004040000758d */ /* 0x000e640001800005 */
[----:B-1----:R-:W-:Y:S05]  /*4ae0*/  @!P0 BRA `(.L_x_60) ;  /* 0xfffffffc00f08947 */ /* 0x002fea000383ffff */
[----:B------:R-:W-:Y:S05]  /*4af0*/  BRA `(.L_x_58) ;  /* 0x00000000000c7947 */ /* 0x000fea0003800000 */
.L_x_59:
[----:B------:R-:W0:Y:S02]  /*4b00*/  LD.E R0, desc[UR12][R16.64+0x4] ;  /* 0x0000040c10007980 */ /* 0x000e24000c101900 */
[----:B0-----:R-:W-:-:S05]  /*4b10*/  IADD3 R3, PT, PT, R7, R0, RZ ;  /* 0x0000000007037210 */ /* 0x001fca0007ffe0ff */
[----:B------:R1:W-:Y:S02]  /*4b20*/  ST.E desc[UR12][R16.64+0x4], R3 ;  /* 0x0000040310007985 */ /* 0x0003e4000c10190c */
.L_x_58:
[----:B------:R-:W-:Y:S05]  /*4b30*/  BSYNC.RECONVERGENT B0 ;  /* 0x0000000000007941 */ /* 0x000fea0003800200 */
.L_x_57:
        /* <DEDUP_REMOVED lines=19> */
.L_x_64:
[----:B------:R-:W0:Y:S02]  /*4c70*/  LDS R2, [R4] ;  /* 0x0000000004027984 */ /* 0x000e240000000800 */
[----:B0-----:R-:W-:-:S05]  /*4c80*/  HFMA2 R3, R2, 1, 1, R0 ;  /* 0x3c003c0002037831 */ /* 0x001fca0000000000 */
[----:B------:R-:W0:Y:S02]  /*4c90*/  ATOMS.CAST.SPIN P0, [R4], R2, R3 ;  /* 0x000000020400758d */ /* 0x000e240001800003 */
[----:B0-----:R-:W-:Y:S05]  /*4ca0*/  @!P0 BRA `(.L_x_64) ;  /* 0xfffffffc00f08947 */ /* 0x001fea000383ffff */
[----:B------:R-:W-:Y:S05]  /*4cb0*/  BRA `(.L_x_62) ;  /* 0x00000000000c7947 */ /* 0x000fea0003800000 */
.L_x_63:
[----:B------:R-:W2:Y:S02]  /*4cc0*/  LD.E R0, desc[UR12][R16.64] ;  /* 0x0000000c10007980 */ /* 0x000ea4000c101900 */
[----:B--2---:R-:W-:-:S05]  /*4cd0*/  IADD3 R3, PT, PT, R3, R0, RZ ;  /* 0x0000000003037210 */ /* 0x004fca0007ffe0ff */
[----:B------:R0:W-:Y:S02]  /*4ce0*/  ST.E desc[UR12][R16.64], R3 ;  /* 0x0000000310007985 */ /* 0x0001e4000c10190c */
.L_x_62:
[----:B------:R-:W-:Y:S05]  /*4cf0*/  BSYNC.RECONVERGENT B0 ;  /* 0x0000000000007941 */ /* 0x000fea0003800200 */
.L_x_61:
[----:B------:R1:W-:Y:S02]  /*4d00*/  ATOM.E.ADD.F16x2.RN.STRONG.GPU P0, RZ, desc[UR12][R16.64+0x4], R15 ;  /* 0x8000040f10ff79a2 */ /* 0x0003e4000c10e10c */
[----:B-1----:R-:W-:Y:S05]  /*4d10*/  @P0 EXIT ;  /* 0x000000000000094d */ /* 0x002fea0003800000 */
[----:B------:R-:W1:Y:S02]  /*4d20*/  QSPC.E.S P0, RZ, [R16+0x4] ;  /* 0x0000040010ff73aa */ /* 0x000e640000000500 */
[----:B-1----:R-:W-:Y:S05]  /*4d30*/  @!P0 BRA `(.L_x_65) ;  /* 0x0000000000208947 */ /* 0x002fea0003800000 */
[----:B------:R-:W-:Y:S02]  /*4d40*/  MOV R2, R16 ;  /* 0x0000001000027202 */ /* 0x000fe40000000f00 */
[----:B------:R-:W-:Y:S02]  /*4d50*/  PRMT R15, R15, 0x5410, R20 ;  /* 0x000054100f0f7816 */ /* 0x000fe40000000014 */
[----:B------:R-:W-:-:S07]  /*4d60*/  MOV R0, R2 ;  /* 0x0000000200007202 */ /* 0x000fce0000000f00 */
.L_x_66:
[----:B------:R-:W0:Y:S02]  /*4d70*/  LDS R2, [R0+0x4] ;  /* 0x0000040000027984 */ /* 0x000e240000000800 */
[----:B0-----:R-:W-:-:S05]  /*4d80*/  HADD2 R3, R2, R15 ;  /* 0x0000000f02037230 */ /* 0x001fca0000000000 */
[----:B------:R-:W0:Y:S02]  /*4d90*/  ATOMS.CAST.SPIN P0, [R0+0x4], R2, R3 ;  /* 0x000004020000758d */ /* 0x000e240001800003 */
[----:B0-----:R-:W-:Y:S05]  /*4da0*/  @!P0 BRA `(.L_x_66) ;  /* 0xfffffffc00f08947 */ /* 0x001fea000383ffff */
[----:B------:R-:W-:Y:S05]  /*4db0*/  EXIT ;  /* 0x000000000000794d */ /* 0x000fea0003800000 */
.L_x_65:
[----:B------:R-:W0:Y:S02]  /*4dc0*/  LD.E R0, desc[UR12][R16.64+0x4] ;  /* 0x0000040c10007980 */ /* 0x000e24000c101900 */
[----:B0-----:R-:W-:-:S05]  /*4dd0*/  IADD3 R3, PT, PT, R15, R0, RZ ;  /* 0x000000000f037210 */ /* 0x001fca0007ffe0ff */
[----:B------:R-:W-:Y:S01]  /*4de0*/  ST.E desc[UR12][R16.64+0x4], R3 ;  /* 0x0000040310007985 */ /* 0x000fe2000c10190c */
[----:B------:R-:W-:Y:S05]  /*4df0*/  EXIT ;  /* 0x000000000000794d */ /* 0x000fea0003800000 */
.L_x_67:
[----:B------:R-:W-:-:S00]  /*4e00*/  BRA `(.L_x_67) ;  /* 0xfffffffc00fc7947 */ /* 0x000fc0000383ffff */
[----:B------:R-:W-:-:S00]  /*4e10*/  NOP ;  /* 0x0000000000007918 */ /* 0x000fc00000000000 */
        /* <DEDUP_REMOVED lines=14> */
.L_x_179:


//--------------------- .text._Z28gemm_half_q_half_gptq_kernelILi3ELb1ELb0EEvPK6__halfPKjS4_S2_PS0_iiiiiPKtibS2_i --------------------------
	.section	.text._Z28gemm_half_q_half_gptq_kernelILi3ELb1ELb0EEvPK6__halfPKjS4_S2_PS0_iiiiiPKtibS2_i,"ax",@progbits
	.align	128
        .global         _Z28gemm_half_q_half_gptq_kernelILi3ELb1ELb0EEvPK6__halfPKjS4_S2_PS0_iiiiiPKtibS2_i
        .type           _Z28gemm_half_q_half_gptq_kernelILi3ELb1ELb0EEvPK6__halfPKjS4_S2_PS0_iiiiiPKtibS2_i,@function
        .size           _Z28gemm_half_q_half_gptq_kernelILi3ELb1ELb0EEvPK6__halfPKjS4_S2_PS0_iiiiiPKtibS2_i,(.L_x_180 - _Z28gemm_half_q_half_gptq_kernelILi3ELb1ELb0EEvPK6__halfPKjS4_S2_PS0_iiiiiPKtibS2_i)
        .other          _Z28gemm_half_q_half_gptq_kernelILi3ELb1ELb0EEvPK6__halfPKjS4_S2_PS0_iiiiiPKtibS2_i,@"STO_CUDA_ENTRY STV_DEFAULT"
_Z28gemm_half_q_half_gptq_kernelILi3ELb1ELb0EEvPK6__halfPKjS4_S2_PS0_iiiiiPKtibS2_i:
.text._Z28gemm_half_q_half_gptq_kernelILi3ELb1ELb0EEvPK6__halfPKjS4_S2_PS0_iiiiiPKtibS2_i:
        /* <DEDUP_REMOVED lines=11> */
[----:B0-----:R-:W3:Y:S01]  /*00b0*/  LDG.E.U16 R32, desc[UR12][R32.64] ;  /* 0x0000000c20207981 */ /* 0x001ee2000c1e1500 */
[----:B------:R-:W-:-:S06]  /*00c0*/  UISETP.NE.AND UP0, UPT, UR6, 0x1, UPT ;  /* 0x000000010600788c */ /* 0x000fcc000bf05270 */
[----:B------:R-:W0:Y:S01]  /*00d0*/  S2UR UR10, SR_CTAID.Z ;  /* 0x00000000000a79c3 */ /* 0x000e220000002700 */
[----:B------:R-:W-:Y:S02]  /*00e0*/  PRMT R31, RZ, 0x7610, R31 ;  /* 0x00007610ff1f7816 */ /* 0x000fe4000000001f */
[----:B------:R-:W-:Y:S01]  /*00f0*/  PLOP3.LUT P1, PT, PT, PT, UP0, 0x80, 0x8 ;  /* 0x000000000008781c */ /* 0x000fe20003f2f008 */
[----:B------:R-:W-:-:S04]  /*0100*/  UPLOP3.LUT UP0, UPT, UPT, UPT, UPT, 0x80, 0x8 ;  /* 0x000000000008789c */ /* 0x000fc80003f0f070 */
[----:B------:R-:W4:Y:S01]  /*0110*/  S2UR UR4, SR_CTAID.X ;  /* 0x00000000000479c3 */ /* 0x000f220000002500 */
[----:B---3--:R-:W-:-:S07]  /*0120*/  PRMT R3, R32, 0x7610, R3 ;  /* 0x0000761020037816 */ /* 0x008fce0000000003 */
[----:B012-4-:R-:W-:Y:S05]  /*0130*/  @!P1 BRA `(.L_x_68) ;  /* 0x0000000000349947 */ /* 0x017fea0003800000 */
[----:B------:R-:W0:Y:S01]  /*0140*/  LDC R7, c[0x0][0x3d8] ;  /* 0x0000f600ff077b82 */ /* 0x000e220000000800 */
[----:B------:R-:W-:-:S06]  /*0150*/  UISETP.NE.AND UP1, UPT, UR6, 0x2, UPT ;  /* 0x000000020600788c */ /* 0x000fcc000bf25270 */
[----:B------:R-:W-:Y:S01]  /*0160*/  PLOP3.LUT P0, PT, PT, PT, UP1, 0x80, 0x8 ;  /* 0x000000000008781c */ /* 0x000fe20003f0f018 */
[----:B------:R-:W0:Y:S02]  /*0170*/  LDC.64 R4, c[0x0][0x3d0] ;  /* 0x0000f400ff047b82 */ /* 0x000e240000000a00 */
[----:B0-----:R-:W-:-:S05]  /*0180*/  IMAD.WIDE R4, R7, 0x2, R4 ;  /* 0x0000000207047825 */ /* 0x001fca00078e0204 */
[----:B------:R-:W2:Y:S01]  /*0190*/  LDG.E.U16 R31, desc[UR12][R4.64] ;  /* 0x0000000c041f7981 */ /* 0x000ea2000c1e1500 */
[----:B------:R-:W-:-:S06]  /*01a0*/  IMAD.WIDE R6, R7, 0x2, R4 ;  /* 0x0000000207067825 */ /* 0x000fcc00078e0204 */
[----:B------:R-:W3:Y:S02]  /*01b0*/  @P0 LDG.E.U16 R6, desc[UR12][R6.64] ;  /* 0x0000000c06060981 */ /* 0x000ee4000c1e1500 */
[----:B---3--:R-:W-:Y:S02]  /*01c0*/  @P0 R2UR UR5, R6 ;  /* 0x00000000060502ca */ /* 0x008fe400000e0000 */
[----:B--2---:R-:W-:-:S11]  /*01d0*/  LOP3.LUT R3, R31, R32, RZ, 0xfc, !PT ;  /* 0x000000201f037212 */ /* 0x004fd600078efcff */
[----:B------:R-:W-:Y:S01]  /*01e0*/  @P0 LOP3.LUT R8, R3, UR5, RZ, 0xfc, !PT ;  /* 0x0000000503080c12 */ /* 0x000fe2000f8efcff */
[----:B------:R-:W-:-:S03]  /*01f0*/  @UP1 UISETP.EQ.AND UP0, UPT, UR5, URZ, UPT ;  /* 0x000000ff0500128c */ /* 0x000fc6000bf02270 */
[----:B------:R-:W-:-:S08]  /*0200*/  @P0 PRMT R3, R8, 0x7610, R3 ;  /* 0x0000761008030816 */ /* 0x000fd00000000003 */
.L_x_68:
[----:B------:R-:W-:Y:S01]  /*0210*/  PRMT R3, R3, 0x9910, RZ ;  /* 0x0000991003037816 */ /* 0x000fe200000000ff */
[----:B------:R-:W-:Y:S02]  /*0220*/  USHF.L.U32 UR14, UR10, 0x7, URZ ;  /* 0x000000070a0e7899 */ /* 0x000fe400080006ff */
[----:B------:R-:W-:Y:S01]  /*0230*/  UISETP.LT.U32.AND UP1, UPT, UR6, 0x3, UPT ;  /* 0x000000030600788c */ /* 0x000fe2000bf21070 */
[----:B------:R-:W-:-:S03]  /*0240*/  ISETP.NE.AND P0, PT, R3, RZ, PT ;  /* 0x000000ff0300720c */ /* 0x000fc60003f05270 */
[----:B------:R-:W-:-:S04]  /*0250*/  MOV R3, UR14 ;  /* 0x0000000e00037c02 */ /* 0x000fc80008000f00 */
[----:B------:R-:W-:-:S06]  /*0260*/  VIADDMNMX R34, R3, 0x80, R0, PT ;  /* 0x0000008003227846 */ /* 0x000fcc0003800100 */
[----:B------:R-:W-:Y:S05]  /*0270*/  @!P0 EXIT ;  /* 0x000000000000894d */ /* 0x000fea0003800000 */
        /* <DEDUP_REMOVED lines=16> */
[----:B------:R-:W-:-:S04]  /*0380*/  IMAD R4, R0, UR9, RZ ;  /* 0x0000000900047c24 */ /* 0x000fc8000f8e02ff */
[----:B------:R-:W-:-:S05]  /*0390*/  IMAD R7, R4, 0x3, RZ ;  /* 0x0000000304077824 */ /* 0x000fca00078e02ff */
[----:B------:R-:W-:-:S04]  /*03a0*/  IADD3 R5, P0, PT, R18, R7, RZ ;  /* 0x0000000712057210 */ /* 0x000fc80007f1e0ff */
[----:B------:R-:W-:Y:S02]  /*03b0*/  LEA.HI.X.SX32 R6, R7, RZ, 0x1, P0 ;  /* 0x000000ff07067211 */ /* 0x000fe400000f0eff */
[----:B0-----:R-:W-:-:S04]  /*03c0*/  LEA R4, P0, R5, UR16, 0x1 ;  /* 0x0000001005047c11 */ /* 0x001fc8000f8008ff */
[----:B------:R-:W-:-:S05]  /*03d0*/  LEA.HI.X R5, R5, UR17, R6, 0x1, P0 ;  /* 0x0000001105057c11 */ /* 0x000fca00080f0c06 */
[----:B------:R-:W2:Y:S01]  /*03e0*/  LDG.E.U16.CONSTANT R4, desc[UR12][R4.64] ;  /* 0x0000000c04047981 */ /* 0x000ea2000c1e9500 */
[----:B------:R-:W-:-:S04]  /*03f0*/  UIADD3 UR7, UPT, UPT, -UR5, 0x1, URZ ;  /* 0x0000000105077890 */ /* 0x000fc8000fffe1ff */
[----:B------:R-:W-:Y:S01]  /*0400*/  UISETP.NE.AND UP1, UPT, UR7, URZ, UPT ;  /* 0x000000ff0700728c */ /* 0x000fe2000bf25270 */
[----:B--2---:R0:W-:Y:S08]  /*0410*/  STS.U16 [R3], R4 ;  /* 0x0000000403007388 */ /* 0x0041f00000000400 */
[----:B------:R-:W-:Y:S05]  /*0420*/  BRA.U !UP1, `(.L_x_70) ;  /* 0x0000000909707547 */ /* 0x000fea000b800000 */
[----:B------:R-:W-:Y:S01]  /*0430*/  UISETP.GE.AND UP1, UPT, UR7, URZ, UPT ;  /* 0x000000ff0700728c */ /* 0x000fe2000bf26270 */
[----:B------:R-:W-:Y:S01]  /*0440*/  VIADD R12, R3, 0x100 ;  /* 0x00000100030c7836 */ /* 0x000fe20000000000 */
[----:B0-----:R-:W-:-:S07]  /*0450*/  IADD3 R3, PT, PT, R7, R0, RZ ;  /* 0x0000000007037210 */ /* 0x001fce0007ffe0ff */
[----:B------:R-:W-:Y:S05]  /*0460*/  BRA.U UP1, `(.L_x_72) ;  /* 0x0000000101ec7547 */ /* 0x000fea000b800000 */
[----:B------:R-:W-:Y:S01]  /*0470*/  UIADD3 UR8, UPT, UPT, URZ, -UR7, URZ ;  /* 0x80000007ff087290 */ /* 0x000fe2000fffe0ff */
[----:B------:R-:W-:-:S03]  /*0480*/  PLOP3.LUT P0, PT, PT, PT, PT, 0x80, 0x8 ;  /* 0x000000000008781c */ /* 0x000fc60003f0f070 */
[----:B------:R-:W-:-:S09]  /*0490*/  UISETP.GT.AND UP1, UPT, UR8, 0x3, UPT ;  /* 0x000000030800788c */ /* 0x000fd2000bf24270 */
[----:B------:R-:W-:Y:S05]  /*04a0*/  BRA.U !UP1, `(.L_x_73) ;  /* 0x0000000109847547 */ /* 0x000fea000b800000 */
[----:B------:R-:W-:-:S13]  /*04b0*/  PLOP3.LUT P0, PT, PT, PT, PT, 0x8, 0x80 ;  /* 0x000000000080781c */ /* 0x000fda0003f0e170 */
.L_x_74:
[C---:B------:R-:W-:Y:S02]  /*04c0*/  IADD3 R5, P2, PT, R18.reuse, R3, RZ ;  /* 0x0000000312057210 */ /* 0x040fe40007f5e0ff */
[C---:B------:R-:W-:Y:S02]  /*04d0*/  IADD3 R7, PT, PT, R3.reuse, R0, RZ ;  /* 0x0000000003077210 */ /* 0x040fe40007ffe0ff */
[----:B------:R-:W-:Y:S02]  /*04e0*/  LEA.HI.X.SX32 R6, R3, RZ, 0x1, P2 ;  /* 0x000000ff03067211 */ /* 0x000fe400010f0eff */
[----:B------:R-:W-:Y:S01]  /*04f0*/  LEA R4, P2, R5, UR16, 0x1 ;  /* 0x0000001005047c11 */ /* 0x000fe2000f8408ff */
[----:B------:R-:W-:Y:S01]  /*0500*/  IMAD.IADD R3, R7, 0x1, R0 ;  /* 0x0000000107037824 */ /* 0x000fe200078e0200 */
[----:B------:R-:W-:Y:S02]  /*0510*/  IADD3 R10, P3, PT, R18, R7, RZ ;  /* 0x00000007120a7210 */ /* 0x000fe40007f7e0ff */
[----:B------:R-:W-:-:S02]  /*0520*/  LEA.HI.X R5, R5, UR17, R6, 0x1, P2 ;  /* 0x0000001105057c11 */ /* 0x000fc400090f0c06 */
[----:B------:R-:W-:Y:S02]  /*0530*/  IADD3 R13, PT, PT, R3, R0, RZ ;  /* 0x00000000030d7210 */ /* 0x000fe40007ffe0ff */
[----:B------:R-:W-:Y:S02]  /*0540*/  LEA.HI.X.SX32 R7, R7, RZ, 0x1, P3 ;  /* 0x000000ff07077211 */ /* 0x000fe400018f0eff */
[----:B------:R-:W-:Y:S01]  /*0550*/  IADD3 R9, P4, PT, R18, R3, RZ ;  /* 0x0000000312097210 */ /* 0x000fe20007f9e0ff */
[----:B------:R-:W2:Y:S01]  /*0560*/  LDG.E.U16.CONSTANT R5, desc[UR12][R4.64] ;  /* 0x0000000c04057981 */ /* 0x000ea2000c1e9500 */
[----:B------:R-:W-:Y:S02]  /*0570*/  LEA R6, P3, R10, UR16, 0x1 ;  /* 0x000000100a067c11 */ /* 0x000fe4000f8608ff */
[----:B------:R-:W-:Y:S02]  /*0580*/  IADD3 R11, P2, PT, R18, R13, RZ ;  /* 0x0000000d120b7210 */ /* 0x000fe40007f5e0ff */
[----:B------:R-:W-:-:S02]  /*0590*/  LEA.HI.X.SX32 R16, R3, RZ, 0x1, P4 ;  /* 0x000000ff03107211 */ /* 0x000fc400020f0eff */
[----:B------:R-:W-:Y:S02]  /*05a0*/  LEA.HI.X R7, R10, UR17, R7, 0x1, P3 ;  /* 0x000000110a077c11 */ /* 0x000fe400098f0c07 */
[----:B------:R-:W-:Y:S02]  /*05b0*/  LEA.HI.X.SX32 R14, R13, RZ, 0x1, P2 ;  /* 0x000000ff0d0e7211 */ /* 0x000fe400010f0eff */
[----:B------:R-:W-:Y:S02]  /*05c0*/  LEA R8, P4, R9, UR16, 0x1 ;  /* 0x0000001009087c11 */ /* 0x000fe4000f8808ff */
[----:B------:R-:W-:Y:S01]  /*05d0*/  LEA R10, P2, R11, UR16, 0x1 ;  /* 0x000000100b0a7c11 */ /* 0x000fe2000f8408ff */
[----:B------:R-:W3:Y:S01]  /*05e0*/  LDG.E.U16.CONSTANT R7, desc[UR12][R6.64] ;  /* 0x0000000c06077981 */ /* 0x000ee2000c1e9500 */
[----:B------:R-:W-:Y:S02]  /*05f0*/  LEA.HI.X R9, R9, UR17, R16, 0x1, P4 ;  /* 0x0000001109097c11 */ /* 0x000fe4000a0f0c10 */
        /* <DEDUP_REMOVED lines=10> */
[----:B0-----:R-:W-:Y:S01]  /*06a0*/  VIADD R12, R12, 0x400 ;  /* 0x000004000c0c7836 */ /* 0x001fe20000000000 */
[----:B------:R-:W-:Y:S06]  /*06b0*/  BRA.U !UP1, `(.L_x_74) ;  /* 0xfffffffd09807547 */ /* 0x000fec000b83ffff */
.L_x_73:
        /* <DEDUP_REMOVED lines=19> */
[----:B0-----:R-:W-:-:S07]  /*07f0*/  VIADD R12, R12, 0x200 ;  /* 0x000002000c0c7836 */ /* 0x001fce0000000000 */
.L_x_75:
[----:B------:R-:W-:-:S13]  /*0800*/  ISETP.EQ.AND P2, PT, RZ, UR7, PT ;  /* 0x00000007ff007c0c */ /* 0x000fda000bf42270 */
[----:B------:R-:W-:Y:S05]  /*0810*/  @!P0 BRA P2, `(.L_x_70) ;  /* 0x0000000400748947 */ /* 0x000fea0001000000 */
.L_x_72:
        /* <DEDUP_REMOVED lines=12> */
.L_x_71:
[C---:B------:R-:W-:Y:S01]  /*08e0*/  LEA R4, P0, R18.reuse, UR16, 0x1 ;  /* 0x0000001012047c11 */ /* 0x040fe2000f8008ff */
[----:B------:R-:W0:Y:S03]  /*08f0*/  LDCU.64 UR18, c[0x0][0x380] ;  /* 0x00007000ff1277ac */ /* 0x000e260008000a00 */
[----:B------:R-:W-:-:S05]  /*0900*/  LEA.HI.X R5, R18, UR17, RZ, 0x1, P0 ;  /* 0x0000001112057c11 */ /* 0x000fca00080f0cff */
[----:B------:R1:W5:Y:S01]  /*0910*/  LDG.E.U16.CONSTANT R16, desc[UR12][R4.64] ;  /* 0x0000000c04107981 */ /* 0x000362000c1e9500 */
[----:B------:R-:W-:Y:S01]  /*0920*/  UIADD3 UR7, UPT, UPT, URZ, -UR5, URZ ;  /* 0x80000005ff077290 */ /* 0x000fe2000fffe0ff */
[----:B------:R-:W-:-:S03]  /*0930*/  IMAD R13, R0, UR9, RZ ;  /* 0x00000009000d7c24 */ /* 0x000fc6000f8e02ff */
[----:B------:R-:W-:Y:S01]  /*0940*/  UISETP.GE.AND UP1, UPT, UR7, URZ, UPT ;  /* 0x000000ff0700728c */ /* 0x000fe2000bf26270 */
[----:B------:R-:W-:-:S08]  /*0950*/  IMAD R13, R13, 0x3, RZ ;  /* 0x000000030d0d7824 */ /* 0x000fd000078e02ff */
[----:B01----:R-:W-:Y:S05]  /*0960*/  BRA.U UP1, `(.L_x_76) ;  /* 0x0000000101f47547 */ /* 0x003fea000b800000 */
[----:B------:R-:W-:Y:S02]  /*0970*/  UIADD3 UR8, UPT, UPT, URZ, -UR7, URZ ;  /* 0x80000007ff087290 */ /* 0x000fe4000fffe0ff */
[----:B------:R-:W-:Y:S02]  /*0980*/  UPLOP3.LUT UP1, UPT, UPT, UPT, UPT, 0x80, 0x8 ;  /* 0x000000000008789c */ /* 0x000fe40003f2f070 */
[----:B------:R-:W-:-:S09]  /*0990*/  UISETP.GT.AND UP2, UPT, UR8, 0x3, UPT ;  /* 0x000000030800788c */ /* 0x000fd2000bf44270 */
[----:B------:R-:W-:Y:S05]  /*09a0*/  BRA.U !UP2, `(.L_x_77) ;  /* 0x000000010a887547 */ /* 0x000fea000b800000 */
[----:B------:R-:W0:Y:S01]  /*09b0*/  LDCU.64 UR16, c[0x0][0x380] ;  /* 0x00007000ff1077ac */ /* 0x000e220008000a00 */
[----:B------:R-:W-:-:S11]  /*09c0*/  UPLOP3.LUT UP1, UPT, UPT, UPT, UPT, 0x40, 0x4 ;  /* 0x000000000004789c */ /* 0x000fd60003f2e870 */
.L_x_78:
[----:B------:R-:W-:Y:S01]  /*09d0*/  IMAD.IADD R7, R13, 0x1, R0 ;  /* 0x000000010d077824 */ /* 0x000fe200078e0200 */
[----:B-----5:R-:W-:-:S04]  /*09e0*/  IADD3 R5, P0, PT, R16, R13, RZ ;  /* 0x0000000d10057210 */ /* 0x020fc80007f1e0ff */
[-C--:B------:R-:W-:Y:S02]  /*09f0*/  IADD3 R9, PT, PT, R7, R0.reuse, RZ ;  /* 0x0000000007097210 */ /* 0x080fe40007ffe0ff */
[----:B------:R-:W-:Y:S02]  /*0a00*/  LEA.HI.X.SX32 R6, R13, RZ, 0x1, P0 ;  /* 0x000000ff0d067211 */ /* 0x000fe400000f0eff */
[----:B0-----:R-:W-:Y:S02]  /*0a10*/  LEA R4, P0, R5, UR16, 0x1 ;  /* 0x0000001005047c11 */ /* 0x001fe4000f8008ff */
[----:B------:R-:W-:Y:S02]  /*0a20*/  IADD3 R10, P2, PT, R16, R7, RZ ;  /* 0x00000007100a7210 */ /* 0x000fe40007f5e0ff */
[----:B------:R-:W-:Y:S02]  /*0a30*/  IADD3 R13, PT, PT, R9, R0, RZ ;  /* 0x00000000090d7210 */ /* 0x000fe40007ffe0ff */
[----:B------:R-:W-:-:S02]  /*0a40*/  LEA.HI.X R5, R5, UR17, R6, 0x1, P0 ;  /* 0x0000001105057c11 */ /* 0x000fc400080f0c06 */
[----:B------:R-:W-:Y:S02]  /*0a50*/  LEA.HI.X.SX32 R7, R7, RZ, 0x1, P2 ;  /* 0x000000ff07077211 */ /* 0x000fe400010f0eff */
[----:B------:R-:W-:Y:S01]  /*0a60*/  LEA R6, P0, R10, UR16, 0x1 ;  /* 0x000000100a067c11 */ /* 0x000fe2000f8008ff */
[----:B------:R-:W2:Y:S01]  /*0a70*/  LDG.E.U16.CONSTANT R4, desc[UR12][R4.64] ;  /* 0x0000000c04047981 */ /* 0x000ea2000c1e9500 */
[C---:B------:R-:W-:Y:S02]  /*0a80*/  IADD3 R14, P3, PT, R16.reuse, R9, RZ ;  /* 0x00000009100e7210 */ /* 0x040fe40007f7e0ff */
[----:B------:R-:W-:Y:S02]  /*0a90*/  IADD3 R11, P4, PT, R16, R13, RZ ;  /* 0x0000000d100b7210 */ /* 0x000fe40007f9e0ff */
[----:B------:R-:W-:Y:S02]  /*0aa0*/  LEA.HI.X R7, R10, UR17, R7, 0x1, P0 ;  /* 0x000000110a077c11 */ /* 0x000fe400080f0c07 */
[----:B------:R-:W-:-:S02]  /*0ab0*/  LEA.HI.X.SX32 R9, R9, RZ, 0x1, P3 ;  /* 0x000000ff09097211 */ /* 0x000fc400018f0eff */
[C---:B------:R-:W-:Y:S01]  /*0ac0*/  LEA R8, P2, R14.reuse, UR16, 0x1 ;  /* 0x000000100e087c11 */ /* 0x040fe2000f8408ff */
[----:B------:R-:W3:Y:S01]  /*0ad0*/  LDG.E.U16.CONSTANT R6, desc[UR12][R6.64] ;  /* 0x0000000c06067981 */ /* 0x000ee2000c1e9500 */
[----:B------:R-:W-:Y:S02]  /*0ae0*/  LEA.HI.X.SX32 R12, R13, RZ, 0x1, P4 ;  /* 0x000000ff0d0c7211 */ /* 0x000fe400020f0eff */
[C---:B------:R-:W-:Y:S02]  /*0af0*/  LEA R10, P0, R11.reuse, UR16, 0x1 ;  /* 0x000000100b0a7c11 */ /* 0x040fe4000f8008ff */
[----:B------:R-:W-:Y:S02]  /*0b00*/  LEA.HI.X R9, R14, UR17, R9, 0x1, P2 ;  /* 0x000000110e097c11 */ /* 0x000fe400090f0c09 */
[----:B------:R-:W-:-:S03]  /*0b10*/  LEA.HI.X R11, R11, UR17, R12, 0x1, P0 ;  /* 0x000000110b0b7c11 */ /* 0x000fc600080f0c0c */
[----:B------:R-:W4:Y:S04]  /*0b20*/  LDG.E.U16.CONSTANT R8, desc[UR12][R8.64] ;  /* 0x0000000c08087981 */ /* 0x000f28000c1e9500 */
[----:B------:R-:W4:Y:S01]  /*0b30*/  LDG.E.U16.CONSTANT R10, desc[UR12][R10.64] ;  /* 0x0000000c0a0a7981 */ /* 0x000f22000c1e9500 */
[----:B------:R-:W-:-:S04]  /*0b40*/  UIADD3 UR7, UPT, UPT, UR7, 0x4, URZ ;  /* 0x0000000407077890 */ /* 0x000fc8000fffe0ff */
[----:B------:R-:W-:Y:S01]  /*0b50*/  UISETP.GE.AND UP2, UPT, UR7, -0x3, UPT ;  /* 0xfffffffd0700788c */ /* 0x000fe2000bf46270 */
[----:B------:R-:W-:Y:S01]  /*0b60*/  IMAD.IADD R13, R13, 0x1, R0 ;  /* 0x000000010d0d7824 */ /* 0x000fe200078e0200 */
[----:B--2---:R-:W-:Y:S04]  /*0b70*/  STS.U16 [R3], R4 ;  /* 0x0000000403007388 */ /* 0x004fe80000000400 */
[----:B---3--:R-:W-:Y:S04]  /*0b80*/  STS.U16 [R3+0x100], R6 ;  /* 0x0001000603007388 */ /* 0x008fe80000000400 */
[----:B----4-:R-:W-:Y:S04]  /*0b90*/  STS.U16 [R3+0x200], R8 ;  /* 0x0002000803007388 */ /* 0x010fe80000000400 */
[----:B------:R0:W-:Y:S02]  /*0ba0*/  STS.U16 [R3+0x300], R10 ;  /* 0x0003000a03007388 */ /* 0x0001e40000000400 */
[----:B0-----:R-:W-:Y:S01]  /*0bb0*/  IADD3 R3, PT, PT, R3, 0x400, RZ ;  /* 0x0000040003037810 */ /* 0x001fe20007ffe0ff */
[----:B------:R-:W-:Y:S06]  /*0bc0*/  BRA.U !UP2, `(.L_x_78) ;  /* 0xfffffffd0a807547 */ /* 0x000fec000b83ffff */
.L_x_77:
        /* <DEDUP_REMOVED lines=12> */
[----:B------:R-:W-:-:S03]  /*0c90*/  LEA.HI.X R7, R7, UR17, R8, 0x1, P2 ;  /* 0x0000001107077c11 */ /* 0x000fc600090f0c08 */
[----:B------:R-:W2:Y:S04]  /*0ca0*/  LDG.E.U16.CONSTANT R4, desc[UR12][R4.64] ;  /* 0x0000000c04047981 */ /* 0x000ea8000c1e9500 */
[----:B------:R-:W3:Y:S01]  /*0cb0*/  LDG.E.U16.CONSTANT R6, desc[UR12][R6.64] ;  /* 0x0000000c06067981 */ /* 0x000ee2000c1e9500 */
[----:B------:R-:W-:Y:S01]  /*0cc0*/  IMAD.IADD R13, R9, 0x1, R0 ;  /* 0x00000001090d7824 */ /* 0x000fe200078e0200 */
[----:B------:R-:W-:Y:S02]  /*0cd0*/  UIADD3 UR7, UPT, UPT, UR7, 0x2, URZ ;  /* 0x0000000207077890 */ /* 0x000fe4000fffe0ff */
[----:B------:R-:W-:Y:S01]  /*0ce0*/  UPLOP3.LUT UP1, UPT, UPT, UPT, UPT, 0x40, 0x4 ;  /* 0x000000000004789c */ /* 0x000fe20003f2e870 */
[----:B--2---:R-:W-:Y:S04]  /*0cf0*/  STS.U16 [R3], R4 ;  /* 0x0000000403007388 */ /* 0x004fe80000000400 */
[----:B---3--:R0:W-:Y:S02]  /*0d00*/  STS.U16 [R3+0x100], R6 ;  /* 0x0001000603007388 */ /* 0x0081e40000000400 */
[----:B0-----:R-:W-:-:S07]  /*0d10*/  IADD3 R3, PT, PT, R3, 0x200, RZ ;  /* 0x0000020003037810 */ /* 0x001fce0007ffe0ff */
.L_x_79:
[----:B------:R-:W-:-:S09]  /*0d20*/  UISETP.NE.OR UP1, UPT, UR7, URZ, UP1 ;  /* 0x000000ff0700728c */ /* 0x000fd20008f25670 */
[----:B------:R-:W-:Y:S05]  /*0d30*/  BRA.U !UP1, `(.L_x_70) ;  /* 0x00000001092c7547 */ /* 0x000fea000b800000 */
.L_x_76:
[----:B-----5:R-:W-:-:S04]  /*0d40*/  IADD3 R5, P0, PT, R16, R13, RZ ;  /* 0x0000000d10057210 */ /* 0x020fc80007f1e0ff */
[----:B------:R-:W-:Y:S02]  /*0d50*/  LEA.HI.X.SX32 R6, R13, RZ, 0x1, P0 ;  /* 0x000000ff0d067211 */ /* 0x000fe400000f0eff */
[----:B------:R-:W-:-:S04]  /*0d60*/  LEA R4, P0, R5, UR18, 0x1 ;  /* 0x0000001205047c11 */ /* 0x000fc8000f8008ff */
[----:B------:R-:W-:-:S05]  /*0d70*/  LEA.HI.X R5, R5, UR19, R6, 0x1, P0 ;  /* 0x0000001305057c11 */ /* 0x000fca00080f0c06 */
[----:B------:R-:W2:Y:S01]  /*0d80*/  LDG.E.U16.CONSTANT R4, desc[UR12][R4.64] ;  /* 0x0000000c04047981 */ /* 0x000ea2000c1e9500 */
[----:B------:R-:W-:Y:S01]  /*0d90*/  UIADD3 UR7, UPT, UPT, UR7, 0x1, URZ ;  /* 0x0000000107077890 */ /* 0x000fe2000fffe0ff */
[----:B------:R-:W-:-:S03]  /*0da0*/  IADD3 R13, PT, PT, R13, R0, RZ ;  /* 0x000000000d0d7210 */ /* 0x000fc60007ffe0ff */
[----:B------:R-:W-:Y:S01]  /*0db0*/  UISETP.NE.AND UP1, UPT, UR7, URZ, UPT ;  /* 0x000000ff0700728c */ /* 0x000fe2000bf25270 */
[----:B--2---:R0:W-:Y:S02]  /*0dc0*/  STS.U16 [R3], R4 ;  /* 0x0000000403007388 */ /* 0x0041e40000000400 */
[----:B0-----:R-:W-:-:S06]  /*0dd0*/  VIADD R3, R3, 0x100 ;  /* 0x0000010003037836 */ /* 0x001fcc0000000000 */
[----:B------:R-:W-:Y:S05]  /*0de0*/  BRA.U UP1, `(.L_x_76) ;  /* 0xfffffffd01d47547 */ /* 0x000fea000b83ffff */
.L_x_70:
[----:B------:R-:W-:Y:S05]  /*0df0*/  BSYNC.RECONVERGENT B0 ;  /* 0x0000000000007941 */ /* 0x000fea0003800200 */
.L_x_69:
        /* <DEDUP_REMOVED lines=11> */
[----:B------:R-:W-:-:S06]  /*0eb0*/  UIMAD UR7, UR7, 0x3, UR4 ;  /* 0x00000003070778a4 */ /* 0x000fcc000f8e0204 */
[----:B0-----:R-:W-:Y:S01]  /*0ec0*/  LEA R3, R2, UR7, 0x2 ;  /* 0x0000000702037c11 */ /* 0x001fe2000f8e10ff */
[----:B------:R-:W-:Y:S06]  /*0ed0*/  BRA.U UP1, `(.L_x_81) ;  /* 0x00000001018c7547 */ /* 0x000fec000b800000 */
[----:B------:R-:W-:Y:S02]  /*0ee0*/  UIADD3 UR4, UPT, UPT, URZ, -UR5, URZ ;  /* 0x80000005ff047290 */ /* 0x000fe4000fffe0ff */
[----:B------:R-:W-:Y:S02]  /*0ef0*/  UPLOP3.LUT UP1, UPT, UPT, UPT, UPT, 0x80, 0x8 ;  /* 0x000000000008789c */ /* 0x000fe40003f2f070 */
[----:B------:R-:W-:-:S09]  /*0f00*/  UISETP.GT.AND UP2, UPT, UR4, 0x3, UPT ;  /* 0x000000030400788c */ /* 0x000fd2000bf44270 */
[----:B------:R-:W-:Y:S05]  /*0f10*/  BRA.U !UP2, `(.L_x_82) ;  /* 0x000000010a447547 */ /* 0x000fea000b800000 */
[----:B------:R-:W0:Y:S01]  /*0f20*/  LDC.64 R12, c[0x0][0x3a0] ;  /* 0x0000e800ff0c7b82 */ /* 0x000e220000000a00 */
[----:B------:R-:W-:-:S11]  /*0f30*/  UPLOP3.LUT UP1, UPT, UPT, UPT, UPT, 0x40, 0x4 ;  /* 0x000000000004789c */ /* 0x000fd60003f2e870 */
.L_x_83:
[C---:B-1----:R-:W-:Y:S01]  /*0f40*/  IADD3 R7, PT, PT, R3.reuse, UR11, RZ ;  /* 0x0000000b03077c10 */ /* 0x042fe2000fffe0ff */
[--C-:B0-----:R-:W-:Y:S01]  /*0f50*/  IMAD.WIDE R4, R3, 0x2, R12.reuse ;  /* 0x0000000203047825 */ /* 0x101fe200078e020c */
[----:B------:R-:W-:Y:S02]  /*0f60*/  UIADD3 UR5, UPT, UPT, UR5, 0x4, URZ ;  /* 0x0000000405057890 */ /* 0x000fe4000fffe0ff */
[C---:B------:R-:W-:Y:S01]  /*0f70*/  IADD3 R9, PT, PT, R7.reuse, UR11, RZ ;  /* 0x0000000b07097c10 */ /* 0x040fe2000fffe0ff */
[--C-:B------:R-:W-:Y:S01]  /*0f80*/  IMAD.WIDE R6, R7, 0x2, R12.reuse ;  /* 0x0000000207067825 */ /* 0x100fe200078e020c */
[----:B------:R1:W-:Y:S01]  /*0f90*/  STG.E.64 desc[UR12][R4.64], RZ ;  /* 0x000000ff04007986 */ /* 0x0003e2000c101b0c */
[----:B------:R-:W-:Y:S02]  /*0fa0*/  UISETP.GE.AND UP2, UPT, UR5, -0x3, UPT ;  /* 0xfffffffd0500788c */ /* 0x000fe4000bf46270 */
[C---:B------:R-:W-:Y:S01]  /*0fb0*/  VIADD R15, R9.reuse, UR11 ;  /* 0x0000000b090f7c36 */ /* 0x040fe20008000000 */
[----:B------:R1:W-:Y:S01]  /*0fc0*/  STG.E.64 desc[UR12][R6.64], RZ ;  /* 0x000000ff06007986 */ /* 0x0003e2000c101b0c */
[----:B------:R-:W-:-:S03]  /*0fd0*/  IMAD.WIDE R8, R9, 0x2, R12 ;  /* 0x0000000209087825 */ /* 0x000fc600078e020c */
[C---:B------:R-:W-:Y:S01]  /*0fe0*/  IADD3 R3, PT, PT, R15.reuse, UR11, RZ ;  /* 0x0000000b0f037c10 */ /* 0x040fe2000fffe0ff */
[----:B------:R-:W-:Y:S01]  /*0ff0*/  IMAD.WIDE R10, R15, 0x2, R12 ;  /* 0x000000020f0a7825 */ /* 0x000fe200078e020c */
[----:B------:R1:W-:Y:S04]  /*1000*/  STG.E.64 desc[UR12][R8.64], RZ ;  /* 0x000000ff08007986 */ /* 0x0003e8000c101b0c */
[----:B------:R1:W-:Y:S01]  /*1010*/  STG.E.64 desc[UR12][R10.64], RZ ;  /* 0x000000ff0a007986 */ /* 0x0003e2000c101b0c */
[----:B------:R-:W-:Y:S05]  /*1020*/  BRA.U !UP2, `(.L_x_83) ;  /* 0xfffffffd0ac47547 */ /* 0x000fea000b83ffff */
.L_x_82:
[----:B------:R-:W-:-:S04]  /*1030*/  UIADD3 UR4, UPT, UPT, URZ, -UR5, URZ ;  /* 0x80000005ff047290 */ /* 0x000fc8000fffe0ff */
[----:B------:R-:W-:-:S09]  /*1040*/  UISETP.GT.AND UP2, UPT, UR4, 0x1, UPT ;  /* 0x000000010400788c */ /* 0x000fd2000bf44270 */
[----:B------:R-:W-:Y:S05]  /*1050*/  BRA.U !UP2, `(.L_x_84) ;  /* 0x000000010a247547 */ /* 0x000fea000b800000 */
[----:B-1----:R-:W0:Y:S01]  /*1060*/  LDC.64 R6, c[0x0][0x3a0] ;  /* 0x0000e800ff067b82 */ /* 0x002e220000000a00 */
[C---:B------:R-:W-:Y:S01]  /*1070*/  IADD3 R9, PT, PT, R3.reuse, UR11, RZ ;  /* 0x0000000b03097c10 */ /* 0x040fe2000fffe0ff */
[----:B------:R-:W-:Y:S02]  /*1080*/  UIADD3 UR5, UPT, UPT, UR5, 0x2, URZ ;  /* 0x0000000205057890 */ /* 0x000fe4000fffe0ff */
[----:B------:R-:W-:Y:S01]  /*1090*/  UPLOP3.LUT UP1, UPT, UPT, UPT, UPT, 0x40, 0x4 ;  /* 0x000000000004789c */ /* 0x000fe20003f2e870 */
[----:B0-----:R-:W-:-:S04]  /*10a0*/  IMAD.WIDE R4, R3, 0x2, R6 ;  /* 0x0000000203047825 */ /* 0x001fc800078e0206 */
[C---:B------:R-:W-:Y:S01]  /*10b0*/  IMAD.WIDE R6, R9.reuse, 0x2, R6 ;  /* 0x0000000209067825 */ /* 0x040fe200078e0206 */
[----:B------:R0:W-:Y:S03]  /*10c0*/  STG.E.64 desc[UR12][R4.64], RZ ;  /* 0x000000ff04007986 */ /* 0x0001e6000c101b0c */
[----:B------:R-:W-:Y:S01]  /*10d0*/  VIADD R3, R9, UR11 ;  /* 0x0000000b09037c36 */ /* 0x000fe20008000000 */
[----:B------:R0:W-:Y:S06]  /*10e0*/  STG.E.64 desc[UR12][R6.64], RZ ;  /* 0x000000ff06007986 */ /* 0x0001ec000c101b0c */
.L_x_84:
[----:B------:R-:W-:-:S09]  /*10f0*/  UISETP.NE.OR UP1, UPT, UR5, URZ, UP1 ;  /* 0x000000ff0500728c */ /* 0x000fd20008f25670 */
[----:B------:R-:W-:Y:S05]  /*1100*/  BRA.U !UP1, `(.L_x_80) ;  /* 0x00000001091c7547 */ /* 0x000fea000b800000 */
.L_x_81:
[----:B01----:R-:W0:Y:S02]  /*1110*/  LDC.64 R4, c[0x0][0x3a0] ;  /* 0x0000e800ff047b82 */ /* 0x003e240000000a00 */
.L_x_85:
[C---:B0-----:R-:W-:Y:S01]  /*1120*/  IMAD.WIDE R6, R3.reuse, 0x2, R4 ;  /* 0x0000000203067825 */ /* 0x041fe200078e0204 */
[----:B------:R-:W-:Y:S01]  /*1130*/  UIADD3 UR5, UPT, UPT, UR5, 0x1, URZ ;  /* 0x0000000105057890 */ /* 0x000fe2000fffe0ff */
[----:B------:R-:W-:-:S03]  /*1140*/  IADD3 R3, PT, PT, R3, UR11, RZ ;  /* 0x0000000b03037c10 */ /* 0x000fc6000fffe0ff */
[----:B------:R2:W-:Y:S01]  /*1150*/  STG.E.64 desc[UR12][R6.64], RZ ;  /* 0x000000ff06007986 */ /* 0x0005e2000c101b0c */
[----:B------:R-:W-:-:S09]  /*1160*/  UISETP.NE.AND UP1, UPT, UR5, URZ, UPT ;  /* 0x000000ff0500728c */ /* 0x000fd2000bf25270 */
[----:B--2---:R-:W-:Y:S05]  /*1170*/  BRA.U UP1, `(.L_x_85) ;  /* 0xfffffffd01e87547 */ /* 0x004fea000b83ffff */
.L_x_80:
[----:B------:R-:W0:Y:S01]  /*1180*/  LDCU UR7, c[0x0][0x3b8] ;  /* 0x00007700ff0777ac */ /* 0x000e220008000800 */
[----:B-1----:R-:W-:Y:S01]  /*1190*/  IABS R8, UR14 ;  /* 0x0000000e00087c13 */ /* 0x002fe20008000000 */
[----:B------:R-:W1:Y:S03]  /*11a0*/  LDCU.64 UR16, c[0x0][0x388] ;  /* 0x00007100ff1077ac */ /* 0x000e660008000a00 */
[----:B------:R-:W-:Y:S02]  /*11b0*/  R2UR UR8, R8 ;  /* 0x00000000080872ca */ /* 0x000fe400000e0000 */
[----:B0-----:R-:W-:-:S04]  /*11c0*/  MOV R3, UR7 ;  /* 0x0000000700037c02 */ /* 0x001fc80008000f00 */
[----:B------:R-:W-:-:S04]  /*11d0*/  IABS R6, R3 ;  /* 0x0000000300067213 */ /* 0x000fc80000000000 */
[----:B------:R-:W0:Y:S08]  /*11e0*/  I2F.RP R3, R6 ;  /* 0x0000000600037306 */ /* 0x000e300000209400 */
[----:B0-----:R-:W0:Y:S02]  /*11f0*/  MUFU.RCP R3, R3 ;  /* 0x0000000300037308 */ /* 0x001e240000001000 */
[----:B0-----:R-:W-:-:S06]  /*1200*/  VIADD R4, R3, 0xffffffe ;  /* 0x0ffffffe03047836 */ /* 0x001fcc0000000000 */
[----:B------:R0:W2:Y:S02]  /*1210*/  F2I.FTZ.U32.TRUNC.NTZ R5, R4 ;  /* 0x0000000400057305 */ /* 0x0000a4000021f000 */
[----:B0-----:R-:W-:-:S05]  /*1220*/  HFMA2 R4, -RZ, RZ, 0, 0 ;  /* 0x00000000ff047431 */ /* 0x001fca00000001ff */
[----:B------:R-:W-:Y:S02]  /*1230*/  R2UR UR4, R4 ;  /* 0x00000000040472ca */ /* 0x000fe400000e0000 */
[----:B--2---:R-:W-:Y:S02]  /*1240*/  R2UR UR5, R5 ;  /* 0x00000000050572ca */ /* 0x004fe400000e0000 */
[----:B------:R-:W-:-:S05]  /*1250*/  IADD3 R7, PT, PT, RZ, -R5, RZ ;  /* 0x80000005ff077210 */ /* 0x000fca0007ffe0ff */
[----:B------:R-:W-:-:S06]  /*1260*/  IMAD R7, R7, R6, RZ ;  /* 0x0000000607077224 */ /* 0x000fcc00078e02ff */
[----:B------:R-:W-:Y:S02]  /*1270*/  IMAD.HI.U32 R7, R5, R7, UR4 ;  /* 0x0000000405077e27 */ /* 0x000fe4000f8e0007 */
[----:B------:R-:W0:Y:S03]  /*1280*/  LDC.64 R4, c[0x0][0x390] ;  /* 0x0000e400ff047b82 */ /* 0x000e260000000a00 */
[----:B------:R-:W-:-:S13]  /*1290*/  R2UR UR4, R7 ;  /* 0x00000000070472ca */ /* 0x000fda00000e0000 */
[----:B------:R-:W-:Y:S02]  /*12a0*/  UIMAD.WIDE.U32 UR4, UR4, UR8, URZ ;  /* 0x00000008040472a5 */ /* 0x000fe4000f8e00ff */
[----:B------:R-:W-:-:S04]  /*12b0*/  ULOP3.LUT UR4, UR14, UR7, URZ, 0x3c, !UPT ;  /* 0x000000070e047292 */ /* 0x000fc8000f8e3cff */
[----:B------:R-:W-:-:S04]  /*12c0*/  IMAD R3, RZ, RZ, -UR5 ;  /* 0x80000005ff037e24 */ /* 0x000fc8000f8e02ff */
        /* <DEDUP_REMOVED lines=9> */
[----:B------:R-:W-:-:S04]  /*1360*/  SHF.R.S32.HI R6, RZ, 0x1f, R33 ;  /* 0x0000001fff067819 */ /* 0x000fc80000011421 */
[----:B------:R-:W-:-:S04]  /*1370*/  LEA.HI R6, R6, R33, RZ, 0x3 ;  /* 0x0000002106067211 */ /* 0x000fc800078f18ff */
[----:B------:R-:W-:-:S03]  /*1380*/  SHF.R.S32.HI R29, RZ, 0x3, R6 ;  /* 0x00000003ff1d7819 */ /* 0x000fc60000011406 */
        /* <DEDUP_REMOVED lines=9> */
[----:B------:R-:W-:Y:S02]  /*1420*/  LEA.HI.SX32 R3, R6, R29, 0x1d ;  /* 0x0000001d06037211 */ /* 0x000fe400078feaff */
[----:B------:R-:W2:Y:S03]  /*1430*/  LDC.64 R6, c[0x0][0x398] ;  /* 0x0000e600ff067b82 */ /* 0x000ea60000000a00 */
[----:B0-----:R-:W-:-:S06]  /*1440*/  IMAD.WIDE R4, R3, 0x4, R4 ;  /* 0x0000000403047825 */ /* 0x001fcc00078e0204 */
[----:B------:R-:W3:Y:S01]  /*1450*/  LDG.E.CONSTANT R5, desc[UR12][R4.64] ;  /* 0x0000000c04057981 */ /* 0x000ee2000c1e9900 */
[----:B------:R-:W-:-:S05]  /*1460*/  IADD3 R3, PT, PT, R33, UR8, RZ ;  /* 0x0000000821037c10 */ /* 0x000fca000fffe0ff */
[----:B--2---:R-:W-:-:S05]  /*1470*/  IMAD.WIDE R6, R3, 0x2, R6 ;  /* 0x0000000203067825 */ /* 0x004fca00078e0206 */
[----:B------:R-:W2:Y:S04]  /*1480*/  LDG.E.CONSTANT R17, desc[UR12][R6.64] ;  /* 0x0000000c06117981 */ /* 0x000ea8000c1e9900 */
[----:B------:R0:W4:Y:S01]  /*1490*/  LDG.E.CONSTANT R18, desc[UR12][R6.64+0x4] ;  /* 0x0000040c06127981 */ /* 0x000122000c1e9900 */
[----:B------:R-:W-:Y:S01]  /*14a0*/  UIMAD UR4, UR10, UR11, URZ ;  /* 0x0000000b0a0472a4 */ /* 0x000fe2000f8e02ff */
[----:B------:R-:W-:Y:S01]  /*14b0*/  IMAD.SHL.U32 R30, R2, 0x10, RZ ;  /* 0x00000010021e7824 */ /* 0x000fe200078e00ff */
[----:B------:R-:W1:Y:S01]  /*14c0*/  I2F.F16 R8, -0x40 ;  /* 0xffffffc000087906 */ /* 0x000e620000200c00 */
[----:B------:R-:W-:Y:S01]  /*14d0*/  SHF.R.S32.HI R2, RZ, 0x1f, R33 ;  /* 0x0000001fff027819 */ /* 0x000fe20000011421 */
[----:B------:R-:W-:Y:S01]  /*14e0*/  USHF.L.U32 UR4, UR4, 0x4, URZ ;  /* 0x0000000404047899 */ /* 0x000fe200080006ff */
[----:B------:R-:W-:-:S02]  /*14f0*/  ISETP.LE.AND P0, PT, R0, UR14, PT ;  /* 0x0000000e00007c0c */ /* 0x000fc4000bf03270 */
[----:B------:R-:W-:Y:S02]  /*1500*/  CS2R R10, SRZ ;  /* 0x00000000000a7805 */ /* 0x000fe4000001ff00 */
[----:B------:R-:W-:Y:S02]  /*1510*/  LOP3.LUT R30, R30, 0x10, RZ, 0xc0, !PT ;  /* 0x000000101e1e7812 */ /* 0x000fe400078ec0ff */
[----:B------:R-:W-:Y:S02]  /*1520*/  MOV R12, RZ ;  /* 0x000000ff000c7202 */ /* 0x000fe40000000f00 */
[----:B------:R-:W-:Y:S02]  /*1530*/  IADD3 R38, P2, PT, R33, UR4, RZ ;  /* 0x0000000421267c10 */ /* 0x000fe4000ff5e0ff */
[----:B------:R-:W-:-:S04]  /*1540*/  MOV R3, UR4 ;  /* 0x0000000400037c02 */ /* 0x000fc80008000f00 */
[----:B------:R-:W-:Y:S02]  /*1550*/  LEA.HI.X.SX32 R3, R3, R2, 0x1, P2 ;  /* 0x0000000203037211 */ /* 0x000fe400010f0eff */
[----:B-1----:R-:W-:Y:S02]  /*1560*/  R2UR UR9, R8 ;  /* 0x00000000080972ca */ /* 0x002fe400000e0000 */
[----:B------:R-:W-:-:S04]  /*1570*/  LEA R37, P2, R38, UR16, 0x2 ;  /* 0x0000001026257c11 */ /* 0x000fc8000f8410ff */
[----:B------:R-:W-:Y:S02]  /*1580*/  LEA.HI.X R38, R38, UR17, R3, 0x2, P2 ;  /* 0x0000001126267c11 */ /* 0x000fe400090f1403 */
[----:B---3--:R-:W-:-:S04]  /*1590*/  SHF.R.U32.HI R5, RZ, R30, R5 ;  /* 0x0000001eff057219 */ /* 0x008fc80000011605 */
[--C-:B------:R-:W-:Y:S02]  /*15a0*/  SHF.R.U32.HI R0, RZ, 0x4, R5.reuse ;  /* 0x00000004ff007819 */ /* 0x100fe40000011605 */
[--C-:B------:R-:W-:Y:S02]  /*15b0*/  SHF.R.U32.HI R2, RZ, 0x8, R5.reuse ;  /* 0x00000008ff027819 */ /* 0x100fe40000011605 */
[----:B0-----:R-:W-:Y:S02]  /*15c0*/  SHF.R.U32.HI R6, RZ, 0xc, R5 ;  /* 0x0000000cff067819 */ /* 0x001fe40000011605 */
[----:B------:R-:W-:Y:S02]  /*15d0*/  LOP3.LUT R13, R5, 0xf, RZ, 0xc0, !PT ;  /* 0x0000000f050d7812 */ /* 0x000fe400078ec0ff */
[----:B------:R-:W-:Y:S01]  /*15e0*/  LOP3.LUT R14, R0, 0xf, RZ, 0xc0, !PT ;  /* 0x0000000f000e7812 */ /* 0x000fe200078ec0ff */
[----:B------:R-:W-:Y:S01]  /*15f0*/  IMAD.MOV.U32 R0, RZ, RZ, RZ ;  /* 0x000000ffff007224 */ /* 0x000fe200078e00ff */
[----:B------:R-:W-:-:S02]  /*1600*/  LOP3.LUT R15, R2, 0xf, RZ, 0xc0, !PT ;  /* 0x0000000f020f7812 */ /* 0x000fc400078ec0ff */
[----:B------:R-:W-:Y:S02]  /*1610*/  CS2R R2, SRZ ;  /* 0x0000000000027805 */ /* 0x000fe4000001ff00 */
[----:B-----5:R-:W-:Y:S02]  /*1620*/  LOP3.LUT R16, R6, 0xf, RZ, 0xc0, !PT ;  /* 0x0000000f06107812 */ /* 0x020fe400078ec0ff */
[----:B------:R-:W-:Y:S02]  /*1630*/  CS2R R6, SRZ ;  /* 0x0000000000067805 */ /* 0x000fe4000001ff00 */
[C---:B------:R-:W-:Y:S01]  /*1640*/  IADD3 R4, PT, PT, R13.reuse, 0x1, RZ ;  /* 0x000000010d047810 */ /* 0x040fe20007ffe0ff */
[----:B------:R-:W-:Y:S01]  /*1650*/  VIADD R13, R13, 0xe401 ;  /* 0x0000e4010d0d7836 */ /* 0x000fe20000000000 */
[----:B------:R-:W-:Y:S02]  /*1660*/  IADD3 R8, PT, PT, R14, 0x1, RZ ;  /* 0x000000010e087810 */ /* 0x000fe40007ffe0ff */
[----:B------:R-:W-:Y:S01]  /*1670*/  IADD3 R21, PT, PT, R15, 0x1, RZ ;  /* 0x000000010f157810 */ /* 0x000fe20007ffe0ff */
[----:B------:R0:W1:Y:S01]  /*1680*/  I2F.F16 R19, R4 ;  /* 0x0000000400137306 */ /* 0x0000620000200c00 */
[----:B------:R-:W-:-:S02]  /*1690*/  IADD3 R22, PT, PT, R16, 0x1, RZ ;  /* 0x0000000110167810 */ /* 0x000fc40007ffe0ff */
[----:B------:R-:W-:Y:S02]  /*16a0*/  IADD3 R14, PT, PT, R14, 0xe401, RZ ;  /* 0x0000e4010e0e7810 */ /* 0x000fe40007ffe0ff */
[----:B------:R-:W-:Y:S02]  /*16b0*/  PRMT R24, R13, 0x5410, R13 ;  /* 0x000054100d187816 */ /* 0x000fe4000000000d */
[----:B------:R-:W-:Y:S01]  /*16c0*/  IADD3 R15, PT, PT, R15, 0xe401, RZ ;  /* 0x0000e4010f0f7810 */ /* 0x000fe20007ffe0ff */
[----:B------:R3:W4:Y:S01]  /*16d0*/  I2F.F16 R20, R8 ;  /* 0x0000000800147306 */ /* 0x0007220000200c00 */
[----:B------:R-:W-:Y:S02]  /*16e0*/  IADD3 R16, PT, PT, R16, 0xe401, RZ ;  /* 0x0000e40110107810 */ /* 0x000fe40007ffe0ff */
[----:B0-----:R-:W-:Y:S02]  /*16f0*/  CS2R R4, SRZ ;  /* 0x0000000000047805 */ /* 0x001fe4000001ff00 */
[----:B--2---:R-:W-:-:S02]  /*1700*/  PRMT R27, R17, 0x5410, R17 ;  /* 0x00005410111b7816 */ /* 0x004fc40000000011 */
[----:B------:R-:W-:Y:S01]  /*1710*/  PRMT R28, R17, 0x7632, R17 ;  /* 0x00007632111c7816 */ /* 0x000fe20000000011 */
[----:B-1----:R-:W-:Y:S01]  /*1720*/  HADD2 R23, -R19.H0_H0, UR9.H0_H0 ;  /* 0x2000000913177e30 */ /* 0x002fe20008000900 */
[----:B------:R0:W1:Y:S01]  /*1730*/  I2F.F16 R35, R21 ;  /* 0x0000001500237306 */ /* 0x0000620000200c00 */
[----:B---3--:R-:W-:Y:S02]  /*1740*/  CS2R R8, SRZ ;  /* 0x0000000000087805 */ /* 0x008fe4000001ff00 */
[C-C-:B----4-:R-:W-:Y:S02]  /*1750*/  PRMT R25, R18.reuse, 0x5410, R18.reuse ;  /* 0x0000541012197816 */ /* 0x150fe40000000012 */
[----:B------:R-:W-:-:S03]  /*1760*/  PRMT R26, R18, 0x7632, R18 ;  /* 0x00007632121a7816 */ /* 0x000fc60000000012 */
[----:B------:R2:W3:Y:S01]  /*1770*/  I2F.F16 R36, R22 ;  /* 0x0000001600247306 */ /* 0x0004e20000200c00 */
[----:B0-----:R-:W-:Y:S01]  /*1780*/  HADD2 R21, -R20.H0_H0, UR9.H0_H0 ;  /* 0x2000000914157e30 */ /* 0x001fe20008000900 */
[----:B------:R-:W-:Y:S01]  /*1790*/  PRMT R20, R15, 0x5410, R15 ;  /* 0x000054100f147816 */ /* 0x000fe2000000000f */
[----:B-1----:R-:W-:Y:S01]  /*17a0*/  HADD2 R35, -R35.H0_H0, UR9.H0_H0 ;  /* 0x2000000923237e30 */ /* 0x002fe20008000900 */
[----:B--2---:R-:W-:Y:S02]  /*17b0*/  PRMT R22, R14, 0x5410, R14 ;  /* 0x000054100e167816 */ /* 0x004fe4000000000e */
[----:B------:R-:W-:Y:S01]  /*17c0*/  PRMT R14, R16, 0x5410, R16 ;  /* 0x00005410100e7816 */ /* 0x000fe20000000010 */
[----:B---3--:R-:W-:Y:S01]  /*17d0*/  HADD2 R13, -R36.H0_H0, UR9.H0_H0 ;  /* 0x20000009240d7e30 */ /* 0x008fe20008000900 */
[----:B------:R-:W-:Y:S06]  /*17e0*/  @P0 BRA `(.L_x_86) ;  /* 0x0000002000f40947 */ /* 0x000fec0003800000 */
[----:B------:R-:W0:Y:S01]  /*17f0*/  S2UR UR8, SR_CgaCtaId ;  /* 0x00000000000879c3 */ /* 0x000e220000008800 */
[----:B------:R-:W-:Y:S01]  /*1800*/  UMOV UR4, 0x400 ;  /* 0x0000040000047882 */ /* 0x000fe20000000000 */
[----:B------:R-:W-:Y:S01]  /*1810*/  IMAD.MOV.U32 R36, RZ, RZ, R37 ;  /* 0x000000ffff247224 */ /* 0x000fe200078e0025 */
[----:B------:R-:W-:Y:S01]  /*1820*/  MOV R37, R38 ;  /* 0x0000002600257202 */ /* 0x000fe20000000f00 */
[----:B------:R-:W1:Y:S01]  /*1830*/  LDCU UR11, c[0x0][0x3ac] ;  /* 0x00007580ff0b77ac */ /* 0x000e620008000800 */
[----:B------:R-:W-:Y:S02]  /*1840*/  MOV R15, R35 ;  /* 0x00000023000f7202 */ /* 0x000fe40000000f00 */
[----:B------:R-:W-:Y:S01]  /*1850*/  MOV R0, RZ ;  /* 0x000000ff00007202 */ /* 0x000fe20000000f00 */
[----:B------:R-:W-:Y:S02]  /*1860*/  UISETP.EQ.OR UP0, UPT, UR6, 0x2, UP0 ;  /* 0x000000020600788c */ /* 0x000fe40008702670 */
[----:B0-----:R-:W-:-:S02]  /*1870*/  ULEA UR8, UR8, UR4, 0x18 ;  /* 0x0000000408087291 */ /* 0x001fc4000f8ec0ff */
[----:B------:R-:W-:Y:S02]  /*1880*/  UIADD3 UR4, UPT, UPT, UR14, UR7, URZ ;  /* 0x000000070e047290 */ /* 0x000fe4000fffe0ff */
[----:B------:R-:W-:-:S05]  /*1890*/  UIADD3 UR7, UPT, UPT, UR8, 0x120, URZ ;  /* 0x0000012008077890 */ /* 0x000fca000fffe0ff */
[----:B-1----:R-:W-:-:S07]  /*18a0*/  UMOV UR8, UR4 ;  /* 0x0000000400087c82 */ /* 0x002fce0008000000 */
.L_x_100:
[----:B------:R-:W2:Y:S01]  /*18b0*/  LDG.E.128.CONSTANT R16, desc[UR12][R36.64] ;  /* 0x0000000c24107981 */ /* 0x000ea2000c1e9d00 */
[----:B------:R-:W-:Y:S01]  /*18c0*/  UISETP.NE.AND UP1, UPT, UR14, UR8, UPT ;  /* 0x000000080e00728c */ /* 0x000fe2000bf25270 */
[----:B------:R-:W-:Y:S01]  /*18d0*/  ISETP.NE.AND P2, PT, R32, RZ, PT ;  /* 0x000000ff2000720c */ /* 0x000fe20003f45270 */
[----:B------:R-:W-:-:S06]  /*18e0*/  UISETP.NE.AND UP2, UPT, UR6, 0x1, UPT ;  /* 0x000000010600788c */ /* 0x000fcc000bf45270 */
[----:B------:R-:W-:Y:S02]  /*18f0*/  PLOP3.LUT P1, PT, PT, PT, UP2, 0x80, 0x8 ;  /* 0x000000000008781c */ /* 0x000fe40003f2f028 */
[C---:B--2---:R-:W-:Y:S02]  /*1900*/  LOP3.LUT R41, R18.reuse, 0xf000f, RZ, 0xc0, !PT ;  /* 0x000f000f12297812 */ /* 0x044fe400078ec0ff */
[----:B------:R-:W-:Y:S02]  /*1910*/  LOP3.LUT R35, R18, 0xf000f0, RZ, 0xc0, !PT ;  /* 0x00f000f012237812 */ /* 0x000fe400078ec0ff */
[----:B------:R-:W-:Y:S02]  /*1920*/  SHF.R.U32.HI R38, RZ, 0x8, R18 ;  /* 0x00000008ff267819 */ /* 0x000fe40000011612 */
[C---:B------:R-:W-:Y:S02]  /*1930*/  LOP3.LUT R39, R19.reuse, 0xf000f, RZ, 0xc0, !PT ;  /* 0x000f000f13277812 */ /* 0x040fe400078ec0ff */
[----:B------:R-:W-:-:S02]  /*1940*/  LOP3.LUT R18, R19, 0xf000f0, RZ, 0xc0, !PT ;  /* 0x00f000f013127812 */ /* 0x000fc400078ec0ff */
[C---:B------:R-:W-:Y:S02]  /*1950*/  LOP3.LUT R46, R16.reuse, 0xf000f, RZ, 0xc0, !PT ;  /* 0x000f000f102e7812 */ /* 0x040fe400078ec0ff */
[----:B------:R-:W-:Y:S02]  /*1960*/  LOP3.LUT R45, R16, 0xf000f0, RZ, 0xc0, !PT ;  /* 0x00f000f0102d7812 */ /* 0x000fe400078ec0ff */
[----:B------:R-:W-:Y:S02]  /*1970*/  SHF.R.U32.HI R44, RZ, 0x8, R16 ;  /* 0x00000008ff2c7819 */ /* 0x000fe40000011610 */
[C---:B------:R-:W-:Y:S02]  /*1980*/  LOP3.LUT R43, R17.reuse, 0xf000f, RZ, 0xc0, !PT ;  /* 0x000f000f112b7812 */ /* 0x040fe400078ec0ff */
[----:B------:R-:W-:Y:S02]  /*1990*/  LOP3.LUT R40, R17, 0xf000f0, RZ, 0xc0, !PT ;  /* 0x00f000f011287812 */ /* 0x000fe400078ec0ff */
[----:B------:R-:W-:-:S02]  /*19a0*/  SHF.R.U32.HI R42, RZ, 0x8, R17 ;  /* 0x00000008ff2a7819 */ /* 0x000fc40000011611 */
[----:B------:R-:W-:Y:S01]  /*19b0*/  SHF.R.U32.HI R19, RZ, 0x8, R19 ;  /* 0x00000008ff137819 */ /* 0x000fe20000011613 */
[----:B------:R-:W-:Y:S06]  /*19c0*/  BRA.U UP1, `(.L_x_87) ;  /* 0x0000000101bc7547 */ /* 0x000fec000b800000 */
[----:B------:R-:W0:Y:S08]  /*19d0*/  LDC R20, c[0x0][0x3ac] ;  /* 0x0000eb00ff147b82 */ /* 0x000e300000000800 */
[----:B------:R-:W1:Y:S01]  /*19e0*/  LDC.64 R14, c[0x0][0x390] ;  /* 0x0000e400ff0e7b82 */ /* 0x000e620000000a00 */
[----:B0-----:R-:W-:-:S05]  /*19f0*/  IMAD R20, R20, UR5, R20 ;  /* 0x0000000514147c24 */ /* 0x001fca000f8e0214 */
[----:B------:R-:W-:-:S04]  /*1a00*/  SHF.R.S32.HI R13, RZ, 0x1f, R20 ;  /* 0x0000001fff0d7819 */ /* 0x000fc80000011414 */
[----:B------:R-:W-:-:S04]  /*1a10*/  LEA.HI R16, R13, R20, RZ, 0x3 ;  /* 0x000000140d107211 */ /* 0x000fc800078f18ff */
[----:B------:R-:W-:Y:S02]  /*1a20*/  LEA.HI.SX32 R13, R16, R29, 0x1d ;  /* 0x0000001d100d7211 */ /* 0x000fe400078feaff */
[----:B------:R-:W0:Y:S03]  /*1a30*/  LDC.64 R16, c[0x0][0x398] ;  /* 0x0000e600ff107b82 */ /* 0x000e260000000a00 */
[----:B-1----:R-:W-:-:S06]  /*1a40*/  IMAD.WIDE R14, R13, 0x4, R14 ;  /* 0x000000040d0e7825 */ /* 0x002fcc00078e020e */
[----:B------:R-:W2:Y:S01]  /*1a50*/  LDG.E.CONSTANT R15, desc[UR12][R14.64] ;  /* 0x0000000c0e0f7981 */ /* 0x000ea2000c1e9900 */
[----:B------:R-:W-:-:S04]  /*1a60*/  IMAD.IADD R13, R33, 0x1, R20 ;  /* 0x00000001210d7824 */ /* 0x000fc800078e0214 */
[----:B0-----:R-:W-:-:S05]  /*1a70*/  IMAD.WIDE R16, R13, 0x2, R16 ;  /* 0x000000020d107825 */ /* 0x001fca00078e0210 */
[----:B------:R-:W3:Y:S04]  /*1a80*/  LDG.E.CONSTANT R28, desc[UR12][R16.64] ;  /* 0x0000000c101c7981 */ /* 0x000ee8000c1e9900 */
[----:B------:R0:W4:Y:S01]  /*1a90*/  LDG.E.CONSTANT R26, desc[UR12][R16.64+0x4] ;  /* 0x0000040c101a7981 */ /* 0x000122000c1e9900 */
[----:B------:R-:W-:Y:S01]  /*1aa0*/  UIADD3 UR5, UPT, UPT, UR5, 0x1, URZ ;  /* 0x0000000105057890 */ /* 0x000fe2000fffe0ff */
[----:B------:R-:W-:Y:S01]  /*1ab0*/  UMOV UR8, UR4 ;  /* 0x0000000400087c82 */ /* 0x000fe20008000000 */
        /* <DEDUP_REMOVED lines=8> */
[----:B------:R-:W-:Y:S01]  /*1b40*/  IADD3 R22, PT, PT, R20, 0x1, RZ ;  /* 0x0000000114167810 */ /* 0x000fe20007ffe0ff */
[----:B------:R-:W-:Y:S01]  /*1b50*/  VIADD R24, R13, 0x1 ;  /* 0x000000010d187836 */ /* 0x000fe20000000000 */
[----:B------:R-:W-:Y:S01]  /*1b60*/  IADD3 R15, PT, PT, R21, 0x1, RZ ;  /* 0x00000001150f7810 */ /* 0x000fe20007ffe0ff */
[----:B------:R-:W-:Y:S01]  /*1b70*/  VIADD R47, R13, 0xe401 ;  /* 0x0000e4010d2f7836 */ /* 0x000fe20000000000 */
[----:B0-----:R-:W-:Y:S02]  /*1b80*/  IADD3 R17, PT, PT, R14, 0x1, RZ ;  /* 0x000000010e117810 */ /* 0x001fe40007ffe0ff */
[----:B------:R-:W0:Y:S01]  /*1b90*/  I2F.F16 R22, R22 ;  /* 0x0000001600167306 */ /* 0x000e220000200c00 */
[----:B------:R-:W-:Y:S02]  /*1ba0*/  IADD3 R20, PT, PT, R20, 0xe401, RZ ;  /* 0x0000e40114147810 */ /* 0x000fe40007ffe0ff */
[----:B------:R-:W-:-:S02]  /*1bb0*/  IADD3 R14, PT, PT, R14, 0xe401, RZ ;  /* 0x0000e4010e0e7810 */ /* 0x000fc40007ffe0ff */
[----:B------:R-:W-:Y:S02]  /*1bc0*/  IADD3 R16, PT, PT, R21, 0xe401, RZ ;  /* 0x0000e40115107810 */ /* 0x000fe40007ffe0ff */
[----:B---3--:R-:W-:Y:S01]  /*1bd0*/  PRMT R27, R28, 0x5410, R28 ;  /* 0x000054101c1b7816 */ /* 0x008fe2000000001c */
[----:B------:R-:W1:Y:S01]  /*1be0*/  I2F.F16 R24, R24 ;  /* 0x0000001800187306 */ /* 0x000e620000200c00 */
[----:B----4-:R-:W-:Y:S02]  /*1bf0*/  PRMT R25, R26, 0x5410, R26 ;  /* 0x000054101a197816 */ /* 0x010fe4000000001a */
[----:B------:R-:W-:Y:S02]  /*1c00*/  PRMT R28, R28, 0x7632, R28 ;  /* 0x000076321c1c7816 */ /* 0x000fe4000000001c */
[----:B------:R-:W-:Y:S01]  /*1c10*/  PRMT R26, R26, 0x7632, R26 ;  /* 0x000076321a1a7816 */ /* 0x000fe2000000001a */
[----:B0-----:R-:W-:Y:S02]  /*1c20*/  HADD2 R23, -R22.H0_H0, UR9.H0_H0 ;  /* 0x2000000916177e30 */ /* 0x001fe40008000900 */
[----:B------:R-:W0:Y:S01]  /*1c30*/  I2F.F16 R15, R15 ;  /* 0x0000000f000f7306 */ /* 0x000e220000200c00 */
[----:B------:R-:W-:Y:S01]  /*1c40*/  PRMT R22, R16, 0x5410, R16 ;  /* 0x0000541010167816 */ /* 0x000fe20000000010 */
[----:B-1----:R-:W-:-:S06]  /*1c50*/  HADD2 R13, -R24.H0_H0, UR9.H0_H0 ;  /* 0x20000009180d7e30 */ /* 0x002fcc0008000900 */
[----:B------:R-:W1:Y:S01]  /*1c60*/  I2F.F16 R17, R17 ;  /* 0x0000001100117306 */ /* 0x000e620000200c00 */
[----:B------:R-:W-:Y:S02]  /*1c70*/  PRMT R24, R20, 0x5410, R20 ;  /* 0x0000541014187816 */ /* 0x000fe40000000014 */
[----:B------:R-:W-:Y:S02]  /*1c80*/  PRMT R20, R14, 0x5410, R14 ;  /* 0x000054100e147816 */ /* 0x000fe4000000000e */
[----:B------:R-:W-:Y:S01]  /*1c90*/  PRMT R14, R47, 0x5410, R47 ;  /* 0x000054102f0e7816 */ /* 0x000fe2000000002f */
[----:B0-----:R-:W-:Y:S02]  /*1ca0*/  HADD2 R21, -R15.H0_H0, UR9.H0_H0 ;  /* 0x200000090f157e30 */ /* 0x001fe40008000900 */
[----:B-1----:R-:W-:-:S07]  /*1cb0*/  HADD2 R15, -R17.H0_H0, UR9.H0_H0 ;  /* 0x20000009110f7e30 */ /* 0x002fce0008000900 */
.L_x_87:
[----:B------:R-:W-:Y:S02]  /*1cc0*/  LOP3.LUT R16, R44, 0xf000f, RZ, 0xc0, !PT ;  /* 0x000f000f2c107812 */ /* 0x000fe400078ec0ff */
[----:B------:R-:W-:Y:S02]  /*1cd0*/  LOP3.LUT R17, R42, 0xf000f, RZ, 0xc0, !PT ;  /* 0x000f000f2a117812 */ /* 0x000fe400078ec0ff */
[----:B------:R-:W-:Y:S02]  /*1ce0*/  LOP3.LUT R47, R46, 0x64006400, RZ, 0xfc, !PT ;  /* 0x640064002e2f7812 */ /* 0x000fe400078efcff */
[----:B------:R-:W-:Y:S02]  /*1cf0*/  LOP3.LUT R44, R44, 0xf000f0, RZ, 0xc0, !PT ;  /* 0x00f000f02c2c7812 */ /* 0x000fe400078ec0ff */
[----:B------:R-:W-:Y:S01]  /*1d00*/  LOP3.LUT R54, R38, 0xf000f0, RZ, 0xc0, !PT ;  /* 0x00f000f026367812 */ /* 0x000fe200078ec0ff */
[----:B------:R-:W-:Y:S01]  /*1d10*/  HFMA2 R50, R47, 1, 1, R24 ;  /* 0x3c003c002f327831 */ /* 0x000fe20000000018 */
[----:B------:R-:W-:-:S02]  /*1d20*/  LOP3.LUT R46, R45, 0x64006400, RZ, 0xfc, !PT ;  /* 0x640064002d2e7812 */ /* 0x000fc400078efcff */
[----:B------:R-:W-:Y:S02]  /*1d30*/  LOP3.LUT R52, R42, 0xf000f0, RZ, 0xc0, !PT ;  /* 0x00f000f02a347812 */ /* 0x000fe400078ec0ff */
[----:B------:R-:W-:Y:S01]  /*1d40*/  LOP3.LUT R51, R38, 0xf000f, RZ, 0xc0, !PT ;  /* 0x000f000f26337812 */ /* 0x000fe200078ec0ff */
[----:B------:R-:W-:Y:S01]  /*1d50*/  HFMA2 R49, R46, 0.0625, 0.0625, R23 ;  /* 0x2c002c002e317831 */ /* 0x000fe20000000017 */
[----:B------:R-:W-:Y:S02]  /*1d60*/  LOP3.LUT R40, R40, 0x64006400, RZ, 0xfc, !PT ;  /* 0x6400640028287812 */ /* 0x000fe400078efcff */
[----:B------:R-:W-:Y:S02]  /*1d70*/  LOP3.LUT R42, R35, 0x64006400, RZ, 0xfc, !PT ;  /* 0x64006400232a7812 */ /* 0x000fe400078efcff */
[C---:B------:R-:W-:Y:S01]  /*1d80*/  LOP3.LUT R45, R19.reuse, 0xf000f, RZ, 0xc0, !PT ;  /* 0x000f000f132d7812 */ /* 0x040fe200078ec0ff */
[----:B------:R-:W-:Y:S01]  /*1d90*/  HFMA2 R47, R40, 0.0625, 0.0625, R21 ;  /* 0x2c002c00282f7831 */ /* 0x000fe20000000015 */
[----:B------:R-:W-:-:S02]  /*1da0*/  LOP3.LUT R48, R19, 0xf000f0, RZ, 0xc0, !PT ;  /* 0x00f000f013307812 */ /* 0x000fc400078ec0ff */
[----:B------:R-:W-:Y:S02]  /*1db0*/  LOP3.LUT R41, R41, 0x64006400, RZ, 0xfc, !PT ;  /* 0x6400640029297812 */ /* 0x000fe400078efcff */
[----:B------:R-:W-:Y:S02]  /*1dc0*/  LOP3.LUT R35, R17, 0x64006400, RZ, 0xfc, !PT ;  /* 0x6400640011237812 */ /* 0x000fe400078efcff */
[----:B------:R-:W-:Y:S01]  /*1dd0*/  LOP3.LUT R39, R39, 0x64006400, RZ, 0xfc, !PT ;  /* 0x6400640027277812 */ /* 0x000fe200078efcff */
[----:B------:R-:W-:Y:S01]  /*1de0*/  HFMA2 R46, R41, 1, 1, R20 ;  /* 0x3c003c00292e7831 */ /* 0x000fe20000000014 */
[----:B------:R-:W-:Y:S01]  /*1df0*/  LOP3.LUT R19, R16, 0x64006400, RZ, 0xfc, !PT ;  /* 0x6400640010137812 */ /* 0x000fe200078efcff */
[----:B------:R-:W-:Y:S01]  /*1e00*/  HADD2 R40, R35, R22 ;  /* 0x0000001623287230 */ /* 0x000fe20000000000 */
[----:B------:R-:W-:Y:S01]  /*1e10*/  LOP3.LUT R38, R44, 0x64006400, RZ, 0xfc, !PT ;  /* 0x640064002c267812 */ /* 0x000fe200078efcff */
[----:B------:R-:W-:Y:S01]  /*1e20*/  HADD2 R44, R39, R14 ;  /* 0x0000000e272c7230 */ /* 0x000fe20000000000 */
[----:B------:R-:W-:-:S02]  /*1e30*/  LOP3.LUT R54, R54, 0x64006400, RZ, 0xfc, !PT ;  /* 0x6400640036367812 */ /* 0x000fc400078efcff */
[----:B------:R-:W-:Y:S01]  /*1e40*/  LOP3.LUT R43, R43, 0x64006400, RZ, 0xfc, !PT ;  /* 0x640064002b2b7812 */ /* 0x000fe200078efcff */
[----:B------:R-:W-:Y:S01]  /*1e50*/  HFMA2 R41, R38, 0.0625, 0.0625, R23 ;  /* 0x2c002c0026297831 */ /* 0x000fe20000000017 */
[----:B------:R-:W-:Y:S01]  /*1e60*/  LOP3.LUT R52, R52, 0x64006400, RZ, 0xfc, !PT ;  /* 0x6400640034347812 */ /* 0x000fe200078efcff */
[----:B------:R-:W-:Y:S01]  /*1e70*/  HFMA2 R35, R54, 0.0625, 0.0625, R15 ;  /* 0x2c002c0036237831 */ /* 0x000fe2000000000f */
[----:B------:R-:W-:Y:S02]  /*1e80*/  LOP3.LUT R51, R51, 0x64006400, RZ, 0xfc, !PT ;  /* 0x6400640033337812 */ /* 0x000fe400078efcff */
[----:B------:R-:W-:Y:S01]  /*1e90*/  LOP3.LUT R18, R18, 0x64006400, RZ, 0xfc, !PT ;  /* 0x6400640012127812 */ /* 0x000fe200078efcff */
[----:B------:R-:W-:Y:S01]  /*1ea0*/  HFMA2 R39, R52, 0.0625, 0.0625, R21 ;  /* 0x2c002c0034277831 */ /* 0x000fe20000000015 */
[----:B------:R-:W-:Y:S01]  /*1eb0*/  LOP3.LUT R17, R45, 0x64006400, RZ, 0xfc, !PT ;  /* 0x640064002d117812 */ /* 0x000fe200078efcff */
[----:B------:R-:W-:Y:S01]  /*1ec0*/  HFMA2 R45, R42, 0.0625, 0.0625, R15 ;  /* 0x2c002c002a2d7831 */ /* 0x000fe2000000000f */
[----:B------:R-:W-:Y:S01]  /*1ed0*/  LOP3.LUT R16, R48, 0x64006400, RZ, 0xfc, !PT ;  /* 0x6400640030107812 */ /* 0x000fe200078efcff */
[----:B------:R-:W-:-:S02]  /*1ee0*/  HFMA2 R42, R19, 1, 1, R24 ;  /* 0x3c003c00132a7831 */ /* 0x000fc40000000018 */
[----:B------:R-:W-:Y:S02]  /*1ef0*/  HADD2 R48, R43, R22 ;  /* 0x000000162b307230 */ /* 0x000fe40000000000 */
[----:B------:R-:W-:Y:S02]  /*1f00*/  HFMA2 R38, R51, 1, 1, R20 ;  /* 0x3c003c0033267831 */ /* 0x000fe40000000014 */
[--C-:B------:R-:W-:Y:S02]  /*1f10*/  HFMA2 R43, R18, 0.0625, 0.0625, R13.reuse ;  /* 0x2c002c00122b7831 */ /* 0x100fe4000000000d */
[----:B------:R-:W-:Y:S02]  /*1f20*/  HADD2 R51, R17, R14 ;  /* 0x0000000e11337230 */ /* 0x000fe40000000000 */
[----:B------:R-:W-:Y:S01]  /*1f30*/  HFMA2 R52, R16, 0.0625, 0.0625, R13 ;  /* 0x2c002c0010347831 */ /* 0x000fe2000000000d */
[----:B------:R-:W-:Y:S06]  /*1f40*/  @!P2 BRA `(.L_x_88) ;  /* 0x000000000054a947 */ /* 0x000fec0003800000 */
[----:B------:R-:W0:Y:S02]  /*1f50*/  LDS.128 R16, [UR7+-0x120] ;  /* 0xfffee007ff107984 */ /* 0x000e240008000c00 */
        /* <DEDUP_REMOVED lines=20> */
.L_x_88:
[----:B------:R-:W-:Y:S05]  /*20a0*/  @!P1 BRA `(.L_x_89) ;  /* 0x0000000000c09947 */ /* 0x000fea0003800000 */
[----:B------:R-:W-:-:S04]  /*20b0*/  PRMT R16, R31, 0x9910, RZ ;  /* 0x000099101f107816 */ /* 0x000fc800000000ff */
[----:B------:R-:W-:-:S13]  /*20c0*/  ISETP.NE.AND P0, PT, R16, RZ, PT ;  /* 0x000000ff1000720c */ /* 0x000fda0003f05270 */
[----:B------:R-:W-:Y:S05]  /*20d0*/  @!P0 BRA `(.L_x_90) ;  /* 0x0000000000548947 */ /* 0x000fea0003800000 */
        /* <DEDUP_REMOVED lines=21> */
.L_x_90:
[----:B------:R-:W-:Y:S05]  /*2230*/  BRA.U UP0, `(.L_x_89) ;  /* 0x00000001005c7547 */ /* 0x000fea000b800000 */
[----:B------:R-:W0:Y:S01]  /*2240*/  LDS.128 R16, [UR7+0xe0] ;  /* 0x0000e007ff107984 */ /* 0x000e220008000c00 */
[----:B------:R-:W-:Y:S02]  /*2250*/  MOV R53, R46 ;  /* 0x0000002e00357202 */ /* 0x000fe40000000f00 */
[----:B------:R-:W-:Y:S01]  /*2260*/  MOV R55, R44 ;  /* 0x0000002c00377202 */ /* 0x000fe20000000f00 */
[-C--:B0-----:R-:W-:Y:S02]  /*2270*/  HFMA2 R46, R48, R16.reuse, RZ.H0_H0 ;  /* 0x00000010302e7231 */ /* 0x081fe400000400ff */
[-C--:B------:R-:W-:Y:S02]  /*2280*/  HFMA2 R44, R50, R16.reuse, RZ ;  /* 0x00000010322c7231 */ /* 0x080fe400000000ff */
[-C--:B------:R-:W-:Y:S02]  /*2290*/  HFMA2 R48, R53, R16.reuse, RZ ;  /* 0x0000001035307231 */ /* 0x080fe400000000ff */
[----:B------:R-:W-:-:S02]  /*22a0*/  HFMA2 R16, R55, R16, RZ.H0_H0 ;  /* 0x0000001037107231 */ /* 0x000fc400000400ff */
[-C--:B------:R-:W-:Y:S02]  /*22b0*/  HFMA2 R44, R49, R17.reuse, R44 ;  /* 0x00000011312c7231 */ /* 0x080fe4000000002c */
[-C--:B------:R-:W-:Y:S02]  /*22c0*/  HFMA2 R46, R47, R17.reuse, R46 ;  /* 0x000000112f2e7231 */ /* 0x080fe4000000002e */
[-C--:B------:R-:W-:Y:S02]  /*22d0*/  HFMA2 R48, R45, R17.reuse, R48 ;  /* 0x000000112d307231 */ /* 0x080fe40000000030 */
[----:B------:R-:W-:Y:S02]  /*22e0*/  HFMA2 R16, R43, R17, R16 ;  /* 0x000000112b107231 */ /* 0x000fe40000000010 */
[-C--:B------:R-:W-:Y:S02]  /*22f0*/  HFMA2 R44, R42, R18.reuse, R44 ;  /* 0x000000122a2c7231 */ /* 0x080fe4000000002c */
[----:B------:R-:W-:-:S02]  /*2300*/  HFMA2 R46, R40, R18, R46 ;  /* 0x00000012282e7231 */ /* 0x000fc4000000002e */
[-C--:B------:R-:W-:Y:S02]  /*2310*/  HFMA2 R48, R38, R18.reuse, R48 ;  /* 0x0000001226307231 */ /* 0x080fe40000000030 */
[----:B------:R-:W-:Y:S02]  /*2320*/  HFMA2 R16, R51, R18, R16 ;  /* 0x0000001233107231 */ /* 0x000fe40000000010 */
[-C--:B------:R-:W-:Y:S02]  /*2330*/  HFMA2 R44, R41, R19.reuse, R44 ;  /* 0x00000013292c7231 */ /* 0x080fe4000000002c */
[-C--:B------:R-:W-:Y:S02]  /*2340*/  HFMA2 R46, R39, R19.reuse, R46 ;  /* 0x00000013272e7231 */ /* 0x080fe4000000002e */
[-C--:B------:R-:W-:Y:S02]  /*2350*/  HFMA2 R48, R35, R19.reuse, R48 ;  /* 0x0000001323307231 */ /* 0x080fe40000000030 */
[----:B------:R-:W-:-:S02]  /*2360*/  HFMA2 R16, R52, R19, R16 ;  /* 0x0000001334107231 */ /* 0x000fc40000000010 */
[----:B------:R-:W-:Y:S02]  /*2370*/  HFMA2 R4, R44, R27, R4 ;  /* 0x0000001b2c047231 */ /* 0x000fe40000000004 */
[----:B------:R-:W-:Y:S02]  /*2380*/  HFMA2 R3, R46, R28, R3 ;  /* 0x0000001c2e037231 */ /* 0x000fe40000000003 */
[----:B------:R-:W-:Y:S02]  /*2390*/  HFMA2 R2, R48, R25, R2 ;  /* 0x0000001930027231 */ /* 0x000fe40000000002 */
[----:B------:R-:W-:-:S07]  /*23a0*/  HFMA2 R0, R16, R26, R0 ;  /* 0x0000001a10007231 */ /* 0x000fce0000000000 */
.L_x_89:
[----:B------:R-:W-:-:S05]  /*23b0*/  MOV R17, UR11 ;  /* 0x0000000b00117c02 */ /* 0x000fca0008000f00 */
[----:B------:R-:W-:-:S05]  /*23c0*/  IMAD.WIDE R36, R17, 0x4, R36 ;  /* 0x0000000411247825 */ /* 0x000fca00078e0224 */
[----:B------:R-:W2:Y:S02]  /*23d0*/  LDG.E.128.CONSTANT R16, desc[UR12][R36.64] ;  /* 0x0000000c24107981 */ /* 0x000ea4000c1e9d00 */
[C---:B--2---:R-:W-:Y:S02]  /*23e0*/  LOP3.LUT R35, R16.reuse, 0xf000f, RZ, 0xc0, !PT ;  /* 0x000f000f10237812 */ /* 0x044fe400078ec0ff */
[----:B------:R-:W-:Y:S02]  /*23f0*/  LOP3.LUT R38, R16, 0xf000f0, RZ, 0xc0, !PT ;  /* 0x00f000f010267812 */ /* 0x000fe400078ec0ff */
[C---:B------:R-:W-:Y:S02]  /*2400*/  LOP3.LUT R39, R17.reuse, 0xf000f, RZ, 0xc0, !PT ;  /* 0x000f000f11277812 */ /* 0x040fe400078ec0ff */
[----:B------:R-:W-:Y:S02]  /*2410*/  LOP3.LUT R40, R17, 0xf000f0, RZ, 0xc0, !PT ;  /* 0x00f000f011287812 */ /* 0x000fe400078ec0ff */
[----:B------:R-:W-:-:S02]  /*2420*/  SHF.R.U32.HI R43, RZ, 0x8, R18 ;  /* 0x00000008ff2b7819 */ /* 0x000fc40000011612 */
[----:B------:R-:W-:Y:S02]  /*2430*/  SHF.R.U32.HI R16, RZ, 0x8, R16 ;  /* 0x00000008ff107819 */ /* 0x000fe40000011610 */
[----:B------:R-:W-:Y:S02]  /*2440*/  SHF.R.U32.HI R17, RZ, 0x8, R17 ;  /* 0x00000008ff117819 */ /* 0x000fe40000011611 */
[----:B------:R-:W-:Y:S02]  /*2450*/  SHF.R.U32.HI R46, RZ, 0x8, R19 ;  /* 0x00000008ff2e7819 */ /* 0x000fe40000011613 */
[C---:B------:R-:W-:Y:S02]  /*2460*/  LOP3.LUT R41, R18.reuse, 0xf000f, RZ, 0xc0, !PT ;  /* 0x000f000f12297812 */ /* 0x040fe400078ec0ff */
[----:B------:R-:W-:Y:S02]  /*2470*/  LOP3.LUT R42, R18, 0xf000f0, RZ, 0xc0, !PT ;  /* 0x00f000f0122a7812 */ /* 0x000fe400078ec0ff */
[----:B------:R-:W-:-:S02]  /*2480*/  LOP3.LUT R44, R19, 0xf000f, RZ, 0xc0, !PT ;  /* 0x000f000f132c7812 */ /* 0x000fc400078ec0ff */
[----:B------:R-:W-:Y:S02]  /*2490*/  LOP3.LUT R45, R19, 0xf000f0, RZ, 0xc0, !PT ;  /* 0x00f000f0132d7812 */ /* 0x000fe400078ec0ff */
[C---:B------:R-:W-:Y:S02]  /*24a0*/  LOP3.LUT R55, R43.reuse, 0xf000f, RZ, 0xc0, !PT ;  /* 0x000f000f2b377812 */ /* 0x040fe400078ec0ff */
[----:B------:R-:W-:Y:S02]  /*24b0*/  LOP3.LUT R56, R43, 0xf000f0, RZ, 0xc0, !PT ;  /* 0x00f000f02b387812 */ /* 0x000fe400078ec0ff */
[----:B------:R-:W-:Y:S02]  /*24c0*/  LOP3.LUT R19, R35, 0x64006400, RZ, 0xfc, !PT ;  /* 0x6400640023137812 */ /* 0x000fe400078efcff */
[----:B------:R-:W-:Y:S02]  /*24d0*/  LOP3.LUT R18, R38, 0x64006400, RZ, 0xfc, !PT ;  /* 0x6400640026127812 */ /* 0x000fe400078efcff */
[C---:B------:R-:W-:Y:S01]  /*24e0*/  LOP3.LUT R51, R16.reuse, 0xf000f, RZ, 0xc0, !PT ;  /* 0x000f000f10337812 */ /* 0x040fe200078ec0ff */
[----:B------:R-:W-:Y:S01]  /*24f0*/  HADD2 R50, R19, R24 ;  /* 0x0000001813327230 */ /* 0x000fe20000000000 */
[----:B------:R-:W-:Y:S01]  /*2500*/  LOP3.LUT R52, R16, 0xf000f0, RZ, 0xc0, !PT ;  /* 0x00f000f010347812 */ /* 0x000fe200078ec0ff */
[----:B------:R-:W-:Y:S01]  /*2510*/  HFMA2 R49, R18, 0.0625, 0.0625, R23 ;  /* 0x2c002c0012317831 */ /* 0x000fe20000000017 */
[----:B------:R-:W-:-:S02]  /*2520*/  LOP3.LUT R53, R17, 0xf000f, RZ, 0xc0, !PT ;  /* 0x000f000f11357812 */ /* 0x000fc400078ec0ff */
        /* <DEDUP_REMOVED lines=28> */
[----:B------:R-:W-:-:S02]  /*26f0*/  HFMA2 R39, R54, 0.0625, 0.0625, R21 ;  /* 0x2c002c0036277831 */ /* 0x000fc40000000015 */
        /* <DEDUP_REMOVED lines=24> */
.L_x_91:
        /* <DEDUP_REMOVED lines=25> */
.L_x_93:
[----:B------:R-:W-:Y:S05]  /*2a10*/  BRA.U UP0, `(.L_x_92) ;  /* 0x00000001005c7547 */ /* 0x000fea000b800000 */
[----:B------:R-:W0:Y:S01]  /*2a20*/  LDS.128 R16, [UR7+0xf0] ;  /* 0x0000f007ff107984 */ /* 0x000e220008000c00 */
[----:B------:R-:W-:Y:S01]  /*2a30*/  IMAD.MOV.U32 R53, RZ, RZ, R46 ;  /* 0x000000ffff357224 */ /* 0x000fe200078e002e */
[----:B------:R-:W-:Y:S01]  /*2a40*/  MOV R55, R44 ;  /* 0x0000002c00377202 */ /* 0x000fe20000000f00 */
[-C--:B0-----:R-:W-:Y:S02]  /*2a50*/  HFMA2 R46, R48, R16.reuse, RZ.H0_H0 ;  /* 0x00000010302e7231 */ /* 0x081fe400000400ff */
[-C--:B------:R-:W-:Y:S02]  /*2a60*/  HFMA2 R44, R50, R16.reuse, RZ ;  /* 0x00000010322c7231 */ /* 0x080fe400000000ff */
        /* <DEDUP_REMOVED lines=18> */
.L_x_92:
        /* <DEDUP_REMOVED lines=77> */
.L_x_94:
[----:B------:R-:W-:Y:S05]  /*3060*/  @!P1 BRA `(.L_x_95) ;  /* 0x0000000000c09947 */ /* 0x000fea0003800000 */
[----:B------:R-:W-:-:S04]  /*3070*/  PRMT R16, R31, 0x9910, RZ ;  /* 0x000099101f107816 */ /* 0x000fc800000000ff */
[----:B------:R-:W-:-:S13]  /*3080*/  ISETP.NE.AND P0, PT, R16, RZ, PT ;  /* 0x000000ff1000720c */ /* 0x000fda0003f05270 */
[----:B------:R-:W-:Y:S05]  /*3090*/  @!P0 BRA `(.L_x_96) ;  /* 0x0000000000548947 */ /* 0x000fea0003800000 */
[----:B------:R-:W0:Y:S02]  /*30a0*/  LDS.128 R16, [UR7] ;  /* 0x00000007ff107984 */ /* 0x000e240008000c00 */
        /* <DEDUP_REMOVED lines=20> */
.L_x_96:
[----:B------:R-:W-:Y:S05]  /*31f0*/  BRA.U UP0, `(.L_x_95) ;  /* 0x00000001005c7547 */ /* 0x000fea000b800000 */
[----:B------:R-:W0:Y:S01]  /*3200*/  LDS.128 R16, [UR7+0x100] ;  /* 0x00010007ff107984 */ /* 0x000e220008000c00 */
[----:B------:R-:W-:Y:S01]  /*3210*/  MOV R53, R46 ;  /* 0x0000002e00357202 */ /* 0x000fe20000000f00 */
[----:B------:R-:W-:Y:S02]  /*3220*/  IMAD.MOV.U32 R55, RZ, RZ, R44 ;  /* 0x000000ffff377224 */ /* 0x000fe400078e002c */
        /* <DEDUP_REMOVED lines=20> */
.L_x_95:
        /* <DEDUP_REMOVED lines=77> */
.L_x_97:
[----:B------:R-:W-:Y:S05]  /*3840*/  @!P1 BRA `(.L_x_98) ;  /* 0x0000000000c09947 */ /* 0x000fea0003800000 */
[----:B------:R-:W-:-:S04]  /*3850*/  PRMT R16, R31, 0x9910, RZ ;  /* 0x000099101f107816 */ /* 0x000fc800000000ff */
[----:B------:R-:W-:-:S13]  /*3860*/  ISETP.NE.AND P0, PT, R16, RZ, PT ;  /* 0x000000ff1000720c */ /* 0x000fda0003f05270 */
[----:B------:R-:W-:Y:S05]  /*3870*/  @!P0 BRA `(.L_x_99) ;  /* 0x0000000000548947 */ /* 0x000fea0003800000 */
        /* <DEDUP_REMOVED lines=21> */
.L_x_99:
        /* <DEDUP_REMOVED lines=24> */
.L_x_98:
[----:B------:R-:W-:Y:S01]  /*3b50*/  UIADD3 UR14, UPT, UPT, UR14, 0x20, URZ ;  /* 0x000000200e0e7890 */ /* 0x000fe2000fffe0ff */
[----:B------:R-:W-:Y:S01]  /*3b60*/  IMAD.U32 R17, RZ, RZ, UR11 ;  /* 0x0000000bff117e24 */ /* 0x000fe2000f8e00ff */
[----:B------:R-:W-:Y:S02]  /*3b70*/  UIADD3 UR4, UPT, UPT, UR4, 0x20, URZ ;  /* 0x0000002004047890 */ /* 0x000fe4000fffe0ff */
[----:B------:R-:W-:Y:S01]  /*3b80*/  UIADD3 UR7, UPT, UPT, UR7, 0x40, URZ ;  /* 0x0000004007077890 */ /* 0x000fe2000fffe0ff */
[----:B------:R-:W-:Y:S01]  /*3b90*/  IMAD.WIDE R36, R17, 0x4, R36 ;  /* 0x0000000411247825 */ /* 0x000fe200078e0224 */
[----:B------:R-:W-:-:S13]  /*3ba0*/  ISETP.LE.AND P0, PT, R34, UR14, PT ;  /* 0x0000000e22007c0c */ /* 0x000fda000bf03270 */
[----:B------:R-:W-:Y:S05]  /*3bb0*/  @!P0 BRA `(.L_x_100) ;  /* 0xffffffdc003c8947 */ /* 0x000fea000383ffff */
.L_x_86:
[----:B------:R-:W0:Y:S01]  /*3bc0*/  S2UR UR4, SR_CTAID.Y ;  /* 0x00000000000479c3 */ /* 0x000e220000002600 */
[----:B------:R-:W-:-:S07]  /*3bd0*/  HADD2 R17, R11.H0_H0, R11.H1_H1 ;  /* 0x3000000b0b117230 */ /* 0x000fce0000000800 */
[----:B------:R-:W1:Y:S01]  /*3be0*/  LDC.64 R14, c[0x0][0x3a0] ;  /* 0x0000e800ff0e7b82 */ /* 0x000e620000000a00 */
[----:B0-----:R-:W-:-:S06]  /*3bf0*/  UIMAD UR4, UR4, UR11, URZ ;  /* 0x0000000b040472a4 */ /* 0x001fcc000f8e02ff */
[----:B------:R-:W-:-:S05]  /*3c00*/  MOV R16, UR4 ;  /* 0x0000000400107c02 */ /* 0x000fca0008000f00 */
[----:B------:R-:W-:Y:S02]  /*3c10*/  IMAD R13, R16, 0x3, R33 ;  /* 0x00000003100d7824 */ /* 0x000fe400078e0221 */
[----:B------:R-:W-:Y:S02]  /*3c20*/  HADD2 R16, R12.H0_H0, R12.H1_H1 ;  /* 0x3000000c0c107230 */ /* 0x000fe40000000800 */
[----:B-1----:R-:W-:-:S03]  /*3c30*/  IMAD.WIDE R12, R13, 0x2, R14 ;  /* 0x000000020d0c7825 */ /* 0x002fc600078e020e */
        /* <DEDUP_REMOVED lines=12> */
.L_x_104:
[----:B------:R-:W0:Y:S02]  /*3d00*/  LDS R10, [R9] ;  /* 0x00000000090a7984 */ /* 0x000e240000000800 */
[----:B0-----:R-:W-:-:S05]  /*3d10*/  HFMA2 R11, R10, 1, 1, R16 ;  /* 0x3c003c000a0b7831 */ /* 0x001fca0000000010 */
[----:B------:R-:W0:Y:S02]  /*3d20*/  ATOMS.CAST.SPIN P0, [R9], R10, R11 ;  /* 0x0000000a0900758d */ /* 0x000e24000180000b */
[----:B0-----:R-:W-:Y:S05]  /*3d30*/  @!P0 BRA `(.L_x_104) ;  /* 0xfffffffc00f08947 */ /* 0x001fea000383ffff */
[----:B------:R-:W-:Y:S05]  /*3d40*/  BRA `(.L_x_102) ;  /* 0x00000000000c7947 */ /* 0x000fea0003800000 */
.L_x_103:
[----:B------:R-:W2:Y:S02]  /*3d50*/  LD.E R9, desc[UR12][R12.64] ;  /* 0x0000000c0c097980 */ /* 0x000ea4000c101900 */
[----:B--2---:R-:W-:-:S05]  /*3d60*/  IADD3 R9, PT, PT, R16, R9, RZ ;  /* 0x0000000910097210 */ /* 0x004fca0007ffe0ff */
[----:B------:R0:W-:Y:S02]  /*3d70*/  ST.E desc[UR12][R12.64], R9 ;  /* 0x000000090c007985 */ /* 0x0001e4000c10190c */
.L_x_102:
[----:B------:R-:W-:Y:S05]  /*3d80*/  BSYNC.RECONVERGENT B0 ;  /* 0x0000000000007941 */ /* 0x000fea0003800200 */
.L_x_101:
[----:B------:R1:W-:Y:S01]  /*3d90*/  ATOM.E.ADD.F16x2.RN.STRONG.GPU P0, RZ, desc[UR12][R12.64+0x4], R14 ;  /* 0x8000040e0cff79a2 */ /* 0x0003e2000c10e10c */
[----:B------:R-:W-:Y:S04]  /*3da0*/  BSSY.RECONVERGENT B0, `(.L_x_105) ;  /* 0x000000f000007945 */ /* 0x000fe80003800200 */
[----:B-1----:R-:W-:Y:S05]  /*3db0*/  @P0 BRA `(.L_x_106) ;  /* 0x0000000000340947 */ /* 0x002fea0003800000 */
[----:B------:R-:W1:Y:S02]  /*3dc0*/  QSPC.E.S P0, RZ, [R12+0x4] ;  /* 0x000004000cff73aa */ /* 0x000e640000000500 */
[----:B-1----:R-:W-:Y:S05]  /*3dd0*/  @!P0 BRA `(.L_x_107) ;  /* 0x0000000000208947 */ /* 0x002fea0003800000 */
[----:B------:R-:W-:Y:S01]  /*3de0*/  IMAD.MOV.U32 R10, RZ, RZ, R12 ;  /* 0x000000ffff0a7224 */ /* 0x000fe200078e000c */
[----:B------:R-:W-:-:S04]  /*3df0*/  PRMT R14, R14, 0x5410, R15 ;  /* 0x000054100e0e7816 */ /* 0x000fc8000000000f */
[----:B0-----:R-:W-:-:S07]  /*3e00*/  MOV R9, R10 ;  /* 0x0000000a00097202 */ /* 0x001fce0000000f00 */
.L_x_108:
[----:B------:R-:W0:Y:S02]  /*3e10*/  LDS R10, [R9+0x4] ;  /* 0x00000400090a7984 */ /* 0x000e240000000800 */
[----:B0-----:R-:W-:-:S05]  /*3e20*/  HADD2 R11, R10, R14 ;  /* 0x0000000e0a0b7230 */ /* 0x001fca0000000000 */
[----:B------:R-:W0:Y:S02]  /*3e30*/  ATOMS.CAST.SPIN P0, [R9+0x4], R10, R11 ;  /* 0x0000040a0900758d */ /* 0x000e24000180000b */
[----:B0-----:R-:W-:Y:S05]  /*3e40*/  @!P0 BRA `(.L_x_108) ;  /* 0xfffffffc00f08947 */ /* 0x001fea000383ffff */
[----:B------:R-:W-:Y:S05]  /*3e50*/  BRA `(.L_x_106) ;  /* 0x00000000000c7947 */ /* 0x000fea0003800000 */
.L_x_107:
[----:B0-----:R-:W2:Y:S02]  /*3e60*/  LD.E R9, desc[UR12][R12.64+0x4] ;  /* 0x0000040c0c097980 */ /* 0x001ea4000c101900 */
[----:B--2---:R-:W-:-:S05]  /*3e70*/  IADD3 R9, PT, PT, R14, R9, RZ ;  /* 0x000000090e097210 */ /* 0x004fca0007ffe0ff */
[----:B------:R1:W-:Y:S02]  /*3e80*/  ST.E desc[UR12][R12.64+0x4], R9 ;  /* 0x000004090c007985 */ /* 0x0003e4000c10190c */
.L_x_106:
[----:B------:R-:W-:Y:S05]  /*3e90*/  BSYNC.RECONVERGENT B0 ;  /* 0x0000000000007941 */ /* 0x000fea0003800200 */
.L_x_105:
[----:B------:R-:W-:Y:S05]  /*3ea0*/  @!P1 EXIT ;  /* 0x000000000000994d */ /* 0x000fea0003800000 */
[----:B------:R-:W-:Y:S01]  /*3eb0*/  MOV R11, UR11 ;  /* 0x0000000b000b7c02 */ /* 0x000fe20008000f00 */
[----:B------:R-:W-:Y:S02]  /*3ec0*/  HADD2 R8, R8.H0_H0, R8.H1_H1 ;  /* 0x3000000808087230 */ /* 0x000fe40000000800 */
[----:B01----:R-:W-:Y:S02]  /*3ed0*/  HADD2 R9, R7.H0_H0, R7.H1_H1 ;  /* 0x3000000707097230 */ /* 0x003fe40000000800 */
        /* <DEDUP_REMOVED lines=13> */
.L_x_112:
[----:B------:R-:W0:Y:S02]  /*3fb0*/  LDS R6, [R5] ;  /* 0x0000000005067984 */ /* 0x000e240000000800 */
[----:B0-----:R-:W-:-:S05]  /*3fc0*/  HFMA2 R7, R6, 1, 1, R8 ;  /* 0x3c003c0006077831 */ /* 0x001fca0000000008 */
[----:B------:R-:W0:Y:S02]  /*3fd0*/  ATOMS.CAST.SPIN P0, [R5], R6, R7 ;  /* 0x000000060500758d */ /* 0x000e240001800007 */
[----:B0-----:R-:W-:Y:S05]  /*3fe0*/  @!P0 BRA `(.L_x_112) ;  /* 0xfffffffc00f08947 */ /* 0x001fea000383ffff */
[----:B------:R-:W-:Y:S05]  /*3ff0*/  BRA `(.L_x_110) ;  /* 0x00000000000c7947 */ /* 0x000fea0003800000 */
.L_x_111:
[----:B------:R-:W2:Y:S02]  /*4000*/  LD.E R5, desc[UR12][R12.64] ;  /* 0x0000000c0c057980 */ /* 0x000ea4000c101900 */
[----:B--2---:R-:W-:-:S05]  /*4010*/  IMAD.IADD R5, R8, 0x1, R5 ;  /* 0x0000000108057824 */ /* 0x004fca00078e0205 */
[----:B------:R0:W-:Y:S02]  /*4020*/  ST.E desc[UR12][R12.64], R5 ;  /* 0x000000050c007985 */ /* 0x0001e4000c10190c */
.L_x_110:
[----:B------:R-:W-:Y:S05]  /*4030*/  BSYNC.RECONVERGENT B0 ;  /* 0x0000000000007941 */ /* 0x000fea0003800200 */
.L_x_109:
        /* <DEDUP_REMOVED lines=8> */
.L_x_116:
[----:B------:R-:W0:Y:S02]  /*40c0*/  LDS R6, [R5+0x4] ;  /* 0x0000040005067984 */ /* 0x000e240000000800 */
[----:B0-----:R-:W-:-:S05]  /*40d0*/  HADD2 R7, R6, R10 ;  /* 0x0000000a06077230 */ /* 0x001fca0000000000 */
[----:B------:R-:W0:Y:S02]  /*40e0*/  ATOMS.CAST.SPIN P0, [R5+0x4], R6, R7 ;  /* 0x000004060500758d */ /* 0x000e240001800007 */
[----:B0-----:R-:W-:Y:S05]  /*40f0*/  @!P0 BRA `(.L_x_116) ;  /* 0xfffffffc00f08947 */ /* 0x001fea000383ffff */
[----:B------:R-:W-:Y:S05]  /*4100*/  BRA `(.L_x_114) ;  /* 0x00000000000c7947 */ /* 0x000fea0003800000 */
.L_x_115:
[----:B0-----:R-:W2:Y:S02]  /*4110*/  LD.E R5, desc[UR12][R12.64+0x4] ;  /* 0x0000040c0c057980 */ /* 0x001ea4000c101900 */
[----:B--2---:R-:W-:-:S05]  /*4120*/  IADD3 R5, PT, PT, R10, R5, RZ ;  /* 0x000000050a057210 */ /* 0x004fca0007ffe0ff */
[----:B------:R1:W-:Y:S02]  /*4130*/  ST.E desc[UR12][R12.64+0x4], R5 ;  /* 0x000004050c007985 */ /* 0x0003e4000c10190c */
.L_x_114:
[----:B------:R-:W-:Y:S05]  /*4140*/  BSYNC.RECONVERGENT B0 ;  /* 0x0000000000007941 */ /* 0x000fea0003800200 */
.L_x_113:
[----:B------:R-:W-:-:S06]  /*4150*/  UISETP.NE.AND UP0, UPT, UR6, 0x2, UPT ;  /* 0x000000020600788c */ /* 0x000fcc000bf05270 */
[----:B------:R-:W-:-:S13]  /*4160*/  PLOP3.LUT P0, PT, PT, PT, UP0, 0x80, 0x8 ;  /* 0x000000000008781c */ /* 0x000fda0003f0f008 */
        /* <DEDUP_REMOVED lines=14> */
[----:B------:R-:W-:Y:S01]  /*4250*/  IMAD.MOV.U32 R2, RZ, RZ, R12 ;  /* 0x000000ffff027224 */ /* 0x000fe200078e000c */
[----:B------:R-:W-:-:S04]  /*4260*/  PRMT R4, R4, 0x5410, R5 ;  /* 0x0000541004047816 */ /* 0x000fc80000000005 */
[----:B------:R-:W-:-:S07]  /*4270*/  MOV R0, R2 ;  /* 0x0000000200007202 */ /* 0x000fce0000000f00 */
.L_x_120:
[----:B------:R-:W0:Y:S02]  /*4280*/  LDS R2, [R0] ;  /* 0x0000000000027984 */ /* 0x000e240000000800 */
[----:B0-----:R-:W-:-:S05]  /*4290*/  HFMA2 R3, R2, 1, 1, R4 ;  /* 0x3c003c0002037831 */ /* 0x001fca0000000004 */
[----:B------:R-:W0:Y:S02]  /*42a0*/  ATOMS.CAST.SPIN P0, [R0], R2, R3 ;  /* 0x000000020000758d */ /* 0x000e240001800003 */
[----:B0-----:R-:W-:Y:S05]  /*42b0*/  @!P0 BRA `(.L_x_120) ;  /* 0xfffffffc00f08947 */ /* 0x001fea000383ffff */
[----:B------:R-:W-:Y:S05]  /*42c0*/  BRA `(.L_x_118) ;  /* 0x00000000000c7947 */ /* 0x000fea0003800000 */
.L_x_119:
[----:B------:R-:W2:Y:S02]  /*42d0*/  LD.E R0, desc[UR12][R12.64] ;  /* 0x0000000c0c007980 */ /* 0x000ea4000c101900 */
[----:B--2---:R-:W-:-:S05]  /*42e0*/  IADD3 R3, PT, PT, R4, R0, RZ ;  /* 0x0000000004037210 */ /* 0x004fca0007ffe0ff */
[----:B------:R0:W-:Y:S02]  /*42f0*/  ST.E desc[UR12][R12.64], R3 ;  /* 0x000000030c007985 */ /* 0x0001e4000c10190c */
.L_x_118:
[----:B------:R-:W-:Y:S05]  /*4300*/  BSYNC.RECONVERGENT B0 ;  /* 0x0000000000007941 */ /* 0x000fea0003800200 */
.L_x_117:
[----:B------:R1:W-:Y:S02]  /*4310*/  ATOM.E.ADD.F16x2.RN.STRONG.GPU P0, RZ, desc[UR12][R12.64+0x4], R6 ;  /* 0x800004060cff79a2 */ /* 0x0003e4000c10e10c */
[----:B-1----:R-:W-:Y:S05]  /*4320*/  @P0 EXIT ;  /* 0x000000000000094d */ /* 0x002fea0003800000 */
[----:B------:R-:W1:Y:S02]  /*4330*/  QSPC.E.S P0, RZ, [R12+0x4] ;  /* 0x000004000cff73aa */ /* 0x000e640000000500 */
[----:B-1----:R-:W-:Y:S05]  /*4340*/  @!P0 BRA `(.L_x_121) ;  /* 0x0000000000208947 */ /* 0x002fea0003800000 */
[----:B------:R-:W-:Y:S02]  /*4350*/  MOV R2, R12 ;  /* 0x0000000c00027202 */ /* 0x000fe40000000f00 */
[----:B------:R-:W-:Y:S02]  /*4360*/  PRMT R6, R6, 0x5410, R7 ;  /* 0x0000541006067816 */ /* 0x000fe40000000007 */
[----:B------:R-:W-:-:S07]  /*4370*/  MOV R0, R2 ;  /* 0x0000000200007202 */ /* 0x000fce0000000f00 */
.L_x_122:
[----:B------:R-:W0:Y:S02]  /*4380*/  LDS R2, [R0+0x4] ;  /* 0x0000040000027984 */ /* 0x000e240000000800 */
[----:B0-----:R-:W-:-:S05]  /*4390*/  HADD2 R3, R2, R6 ;  /* 0x0000000602037230 */ /* 0x001fca0000000000 */
[----:B------:R-:W0:Y:S02]  /*43a0*/  ATOMS.CAST.SPIN P0, [R0+0x4], R2, R3 ;  /* 0x000004020000758d */ /* 0x000e240001800003 */
[----:B0-----:R-:W-:Y:S05]  /*43b0*/  @!P0 BRA `(.L_x_122) ;  /* 0xfffffffc00f08947 */ /* 0x001fea000383ffff */
[----:B------:R-:W-:Y:S05]  /*43c0*/  EXIT ;  /* 0x000000000000794d */ /* 0x000fea0003800000 */
.L_x_121:
[----:B------:R-:W0:Y:S02]  /*43d0*/  LD.E R0, desc[UR12][R12.64+0x4] ;  /* 0x0000040c0c007980 */ /* 0x000e24000c101900 */
[----:B0-----:R-:W-:-:S05]  /*43e0*/  IADD3 R3, PT, PT, R6, R0, RZ ;  /* 0x0000000006037210 */ /* 0x001fca0007ffe0ff */
[----:B------:R-:W-:Y:S01]  /*43f0*/  ST.E desc[UR12][R12.64+0x4], R3 ;  /* 0x000004030c007985 */ /* 0x000fe2000c10190c */
[----:B------:R-:W-:Y:S05]  /*4400*/  EXIT ;  /* 0x000000000000794d */ /* 0x000fea0003800000 */
.L_x_123:
        /* <DEDUP_REMOVED lines=15> */
.L_x_180:


//--------------------- .text._Z28gemm_half_q_half_gptq_kernelILi2ELb1ELb0EEvPK6__halfPKjS4_S2_PS0_iiiiiPKtibS2_i --------------------------
	.section	.text._Z28gemm_half_q_half_gptq_kernelILi2ELb1ELb0EEvPK6__halfPKjS4_S2_PS0_iiiiiPKtibS2_i,"ax",@progbits
	.align	128
        .global         _Z28gemm_half_q_half_gptq_kernelILi2ELb1ELb0EEvPK6__halfPKjS4_S2_PS0_iiiiiPKtibS2_i
        .type           _Z28gemm_half_q_half_gptq_kernelILi2ELb1ELb0EEvPK6__halfPKjS4_S2_PS0_iiiiiPKtibS2_i,@function
        .size           _Z28gemm_half_q_half_gptq_kernelILi2ELb1ELb0EEvPK6__halfPKjS4_S2_PS0_iiiiiPKtibS2_i,(.L_x_181 - _Z28gemm_half_q_half_gptq_kernelILi2ELb1ELb0EEvPK6__halfPKjS4_S2_PS0_iiiiiPKtibS2_i)
        .other          _Z28gemm_half_q_half_gptq_kernelILi2ELb1ELb0EEvPK6__halfPKjS4_S2_PS0_iiiiiPKtibS2_i,@"STO_CUDA_ENTRY STV_DEFAULT"
_Z28gemm_half_q_half_gptq_kernelILi2ELb1ELb0EEvPK6__halfPKjS4_S2_PS0_iiiiiPKtibS2_i:
.text._Z28gemm_half_q_half_gptq_kernelILi2ELb1ELb0EEvPK6__halfPKjS4_S2_PS0_iiiiiPKtibS2_i:
[----:B------:R-:W-:Y:S08]  /*0000*/  LDC R1, c[0x0][0x37c] ;  /* 0x0000df00ff017b82 */ /* 0x000ff00000000800 */
[----:B------:R-:W0:Y:S01]  /*0010*/  S2UR UR9, SR_CTAID.Y ;  /* 0x00000000000979c3 */ /* 0x000e220000002600 */
[----:B------:R-:W1:Y:S01]  /*0020*/  LDCU UR6, c[0x0][0x3a8] ;  /* 0x00007500ff0677ac */ /* 0x000e620008000800 */
[----:B0-----:R-:W-:-:S04]  /*0030*/  USHF.L.U32 UR14, UR9, 0x1, URZ ;  /* 0x00000001090e7899 */ /* 0x001fc800080006ff */
[----:B-1----:R-:W-:-:S04]  /*0040*/  UIADD3 UR6, UPT, UPT, -UR14, UR6, URZ ;  /* 0x000000060e067290 */ /* 0x002fc8000fffe1ff */
[----:B------:R-:W-:-:S06]  /*0050*/  UISETP.GE.AND UP0, UPT, UR6, 0x1, UPT ;  /* 0x000000010600788c */ /* 0x000fcc000bf06270 */
[----:B------:R-:W-:-:S13]  /*0060*/  PLOP3.LUT P0, PT, PT, PT, UP0, 0x80, 0x8 ;  /* 0x000000000008781c */ /* 0x000fda0003f0f008 */
[----:B------:R-:W-:Y:S05]  /*0070*/  @!P0 EXIT ;  /* 0x000000000000894d */ /* 0x000fea0003800000 */
[----:B------:R-:W0:Y:S01]  /*0080*/  LDC R7, c[0x0][0x3d8] ;  /* 0x0000f600ff077b82 */ /* 0x000e220000000800 */
[----:B------:R-:W-:Y:S01]  /*0090*/  UISETP.NE.AND UP1, UPT, UR6, 0x1, UPT ;  /* 0x000000010600788c */ /* 0x000fe2000bf25270 */
[----:B------:R-:W1:Y:S05]  /*00a0*/  LDCU.64 UR12, c[0x0][0x358] ;  /* 0x00006b00ff0c77ac */ /* 0x000e6a0008000a00 */
[----:B------:R-:W-:Y:S01]  /*00b0*/  PLOP3.LUT P0, PT, PT, PT, UP1, 0x80, 0x8 ;  /* 0x000000000008781c */ /* 0x000fe20003f0f018 */
[----:B------:R-:W0:Y:S08]  /*00c0*/  LDC.64 R4, c[0x0][0x3d0] ;  /* 0x0000f400ff047b82 */ /* 0x000e300000000a00 */
[----:B------:R-:W2:Y:S01]  /*00d0*/  LDC.64 R2, c[0x0][0x3d0] ;  /* 0x0000f400ff027b82 */ /* 0x000ea20000000a00 */
[----:B0-----:R-:W-:-:S06]  /*00e0*/  IMAD.WIDE R4, R7, 0x2, R4 ;  /* 0x0000000207047825 */ /* 0x001fcc00078e0204 */
[----:B-1----:R-:W3:Y:S04]  /*00f0*/  @P0 LDG.E.U16 R4, desc[UR12][R4.64] ;  /* 0x0000000c04040981 */ /* 0x002ee8000c1e1500 */
[----:B--2---:R-:W2:Y:S01]  /*0100*/  LDG.E.U16 R2, desc[UR12][R2.64] ;  /* 0x0000000c02027981 */ /* 0x004ea2000c1e1500 */
[----:B---3--:R-:W-:Y:S02]  /*0110*/  @P0 R2UR UR7, R4 ;  /* 0x00000000040702ca */ /* 0x008fe400000e0000 */
[----:B--2---:R-:W-:-:S13]  /*0120*/  R2UR UR16, R2 ;  /* 0x00000000021072ca */ /* 0x004fda00000e0000 */
[----:B------:R-:W-:Y:S02]  /*0130*/  @UP1 ULOP3.LUT UR4, UR7, UR16, URZ, 0xfc, !UPT ;  /* 0x0000001007041292 */ /* 0x000fe4000f8efcff */
[----:B------:R-:W-:-:S04]  /*0140*/  IMAD.U32 R0, RZ, RZ, UR16 ;  /* 0x00000010ff007e24 */ /* 0x000fc8000f8e00ff */
[----:B------:R-:W-:-:S05]  /*0150*/  @P0 IMAD.U32 R0, RZ, RZ, UR4 ;  /* 0x00000004ff000e24 */ /* 0x000fca000f8e00ff */
[----:B------:R-:W-:-:S04]  /*0160*/  PRMT R0, R0, 0x9910, RZ ;  /* 0x0000991000007816 */ /* 0x000fc800000000ff */
[----:B------:R-:W-:-:S13]  /*0170*/  ISETP.NE.AND P0, PT, R0, RZ, PT ;  /* 0x000000ff0000720c */ /* 0x000fda0003f05270 */
[----:B------:R-:W-:Y:S05]  /*0180*/  @!P0 EXIT ;  /* 0x000000000000894d */ /* 0x000fea0003800000 */
[----:B------:R-:W0:Y:S01]  /*0190*/  S2UR UR10, SR_CTAID.Z ;  /* 0x00000000000a79c3 */ /* 0x000e220000002700 */
[----:B------:R-:W1:Y:S01]  /*01a0*/  S2R R2, SR_TID.X ;  /* 0x0000000000027919 */ /* 0x000e620000002100 */
[----:B------:R-:W-:Y:S01]  /*01b0*/  UMOV UR5, 0x2 ;  /* 0x0000000200057882 */ /* 0x000fe20000000000 */
[----:B------:R-:W-:Y:S01]  /*01c0*/  BSSY.RECONVERGENT B0, `(.L_x_124) ;  /* 0x00000bd000007945 */ /* 0x000fe20003800200 */
[----:B------:R-:W-:Y:S02]  /*01d0*/  USEL UR5, UR5, 0x1, UP1 ;  /* 0x0000000105057887 */ /* 0x000fe40008800000 */
[----:B------:R-:W-:Y:S02]  /*01e0*/  UISETP.EQ.OR UP1, UPT, UR7, URZ, !UP1 ;  /* 0x000000ff0700728c */ /* 0x000fe4000cf22670 */
[----:B------:R-:W2:Y:S08]  /*01f0*/  LDC R0, c[0x0][0x3b0] ;  /* 0x0000ec00ff007b82 */ /* 0x000eb00000000800 */
[----:B------:R-:W3:Y:S01]  /*0200*/  S2UR UR4, SR_CTAID.X ;  /* 0x00000000000479c3 */ /* 0x000ee20000002500 */
[----:B0-----:R-:W-:-:S06]  /*0210*/  USHF.L.U32 UR15, UR10, 0x7, URZ ;  /* 0x000000070a0f7899 */ /* 0x001fcc00080006ff */
[----:B------:R-:W-:Y:S01]  /*0220*/  MOV R5, UR15 ;  /* 0x0000000f00057c02 */ /* 0x000fe20008000f00 */
[----:B-1----:R-:W-:-:S03]  /*0230*/  VIADD R3, R2, UR15 ;  /* 0x0000000f02037c36 */ /* 0x002fc60008000000 */
[----:B--2---:R-:W-:-:S04]  /*0240*/  VIADDMNMX R28, R5, 0x80, R0, PT ;  /* 0x00000080051c7846 */ /* 0x004fc80003800100 */
[----:B------:R-:W-:Y:S01]  /*0250*/  ISETP.GE.AND P0, PT, R3, R28, PT ;  /* 0x0000001c0300720c */ /* 0x000fe20003f06270 */
[----:B---3--:R-:W-:-:S06]  /*0260*/  USHF.L.U32 UR4, UR4, 0x9, URZ ;  /* 0x0000000904047899 */ /* 0x008fcc00080006ff */
[----:B------:R-:W-:-:S06]  /*0270*/  LEA R27, R2, UR4, 0x2 ;  /* 0x00000004021b7c11 */ /* 0x000fcc000f8e10ff */
        /* <DEDUP_REMOVED lines=11> */
[----:B------:R-:W-:-:S05]  /*0330*/  IMAD.SHL.U32 R5, R5, 0x2, RZ ;  /* 0x0000000205057824 */ /* 0x000fca00078e00ff */
        /* <DEDUP_REMOVED lines=10> */
[----:B------:R-:W-:Y:S01]  /*03e0*/  IADD3 R13, PT, PT, R4, 0x100, RZ ;  /* 0x00000100040d7810 */ /* 0x000fe20007ffe0ff */
[----:B------:R-:W-:-:S07]  /*03f0*/  IMAD.IADD R12, R5, 0x1, R0 ;  /* 0x00000001050c7824 */ /* 0x000fce00078e0200 */
[----:B------:R-:W-:Y:S05]  /*0400*/  BRA.U UP0, `(.L_x_127) ;  /* 0x0000000100ec7547 */ /* 0x000fea000b800000 */
[----:B------:R-:W-:Y:S01]  /*0410*/  UIADD3 UR8, UPT, UPT, URZ, -UR7, URZ ;  /* 0x80000007ff087290 */ /* 0x000fe2000fffe0ff */
[----:B------:R-:W-:-:S03]  /*0420*/  PLOP3.LUT P0, PT, PT, PT, PT, 0x80, 0x8 ;  /* 0x000000000008781c */ /* 0x000fc60003f0f070 */
[----:B------:R-:W-:-:S09]  /*0430*/  UISETP.GT.AND UP0, UPT, UR8, 0x3, UPT ;  /* 0x000000030800788c */ /* 0x000fd2000bf04270 */
[----:B------:R-:W-:Y:S05]  /*0440*/  BRA.U !UP0, `(.L_x_128) ;  /* 0x0000000108847547 */ /* 0x000fea000b800000 */
[----:B------:R-:W-:-:S13]  /*0450*/  PLOP3.LUT P0, PT, PT, PT, PT, 0x8, 0x80 ;  /* 0x000000000080781c */ /* 0x000fda0003f0e170 */
.L_x_129:
[----:B------:R-:W-:Y:S01]  /*0460*/  IADD3 R5, P1, PT, R3, R12, RZ ;  /* 0x0000000c03057210 */ /* 0x000fe20007f3e0ff */
[----:B------:R-:W-:-:S03]  /*0470*/  IMAD.IADD R6, R12, 0x1, R0 ;  /* 0x000000010c067824 */ /* 0x000fc600078e0200 */
[----:B------:R-:W-:Y:S02]  /*0480*/  LEA.HI.X.SX32 R12, R12, RZ, 0x1, P1 ;  /* 0x000000ff0c0c7211 */ /* 0x000fe400008f0eff */
[C---:B0-----:R-:W-:Y:S02]  /*0490*/  LEA R4, P1, R5.reuse, UR18, 0x1 ;  /* 0x0000001205047c11 */ /* 0x041fe4000f8208ff */
[C---:B------:R-:W-:Y:S02]  /*04a0*/  IADD3 R7, PT, PT, R6.reuse, R0, RZ ;  /* 0x0000000006077210 */ /* 0x040fe40007ffe0ff */
[----:B------:R-:W-:Y:S02]  /*04b0*/  LEA.HI.X R5, R5, UR19, R12, 0x1, P1 ;  /* 0x0000001305057c11 */ /* 0x000fe400088f0c0c */
[----:B------:R-:W-:Y:S01]  /*04c0*/  IADD3 R10, P2, PT, R3, R6, RZ ;  /* 0x00000006030a7210 */ /* 0x000fe20007f5e0ff */
[----:B------:R-:W-:Y:S01]  /*04d0*/  IMAD.IADD R12, R7, 0x1, R0 ;  /* 0x00000001070c7824 */ /* 0x000fe200078e0200 */
[----:B------:R-:W-:Y:S01]  /*04e0*/  IADD3 R9, P3, PT, R3, R7, RZ ;  /* 0x0000000703097210 */ /* 0x000fe20007f7e0ff */
[----:B------:R-:W2:Y:S01]  /*04f0*/  LDG.E.U16.CONSTANT R4, desc[UR12][R4.64] ;  /* 0x0000000c04047981 */ /* 0x000ea2000c1e9500 */
[----:B------:R-:W-:-:S02]  /*0500*/  LEA.HI.X.SX32 R15, R6, RZ, 0x1, P2 ;  /* 0x000000ff060f7211 */ /* 0x000fc400010f0eff */
[C---:B------:R-:W-:Y:S02]  /*0510*/  LEA R6, P2, R10.reuse, UR18, 0x1 ;  /* 0x000000120a067c11 */ /* 0x040fe4000f8408ff */
[----:B------:R-:W-:Y:S02]  /*0520*/  IADD3 R11, P1, PT, R3, R12, RZ ;  /* 0x0000000c030b7210 */ /* 0x000fe40007f3e0ff */
[----:B------:R-:W-:Y:S02]  /*0530*/  LEA.HI.X.SX32 R16, R7, RZ, 0x1, P3 ;  /* 0x000000ff07107211 */ /* 0x000fe400018f0eff */
[----:B------:R-:W-:Y:S02]  /*0540*/  LEA.HI.X R7, R10, UR19, R15, 0x1, P2 ;  /* 0x000000130a077c11 */ /* 0x000fe400090f0c0f */
[----:B------:R-:W-:Y:S02]  /*0550*/  LEA.HI.X.SX32 R14, R12, RZ, 0x1, P1 ;  /* 0x000000ff0c0e7211 */ /* 0x000fe400008f0eff */
[----:B------:R-:W-:Y:S01]  /*0560*/  LEA R8, P3, R9, UR18, 0x1 ;  /* 0x0000001209087c11 */ /* 0x000fe2000f8608ff */
[----:B------:R-:W3:Y:S01]  /*0570*/  LDG.E.U16.CONSTANT R6, desc[UR12][R6.64] ;  /* 0x0000000c06067981 */ /* 0x000ee2000c1e9500 */
[----:B------:R-:W-:-:S02]  /*0580*/  LEA R10, P1, R11, UR18, 0x1 ;  /* 0x000000120b0a7c11 */ /* 0x000fc4000f8208ff */
[----:B------:R-:W-:Y:S02]  /*0590*/  LEA.HI.X R9, R9, UR19, R16, 0x1, P3 ;  /* 0x0000001309097c11 */ /* 0x000fe400098f0c10 */
[----:B------:R-:W-:-:S03]  /*05a0*/  LEA.HI.X R11, R11, UR19, R14, 0x1, P1 ;  /* 0x000000130b0b7c11 */ /* 0x000fc600088f0c0e */
[----:B------:R-:W4:Y:S04]  /*05b0*/  LDG.E.U16.CONSTANT R8, desc[UR12][R8.64] ;  /* 0x0000000c08087981 */ /* 0x000f28000c1e9500 */
[----:B------:R-:W5:Y:S01]  /*05c0*/  LDG.E.U16.CONSTANT R10, desc[UR12][R10.64] ;  /* 0x0000000c0a0a7981 */ /* 0x000f62000c1e9500 */
[----:B------:R-:W-:-:S04]  /*05d0*/  UIADD3 UR7, UPT, UPT, UR7, 0x4, URZ ;  /* 0x0000000407077890 */ /* 0x000fc8000fffe0ff */
[----:B------:R-:W-:Y:S01]  /*05e0*/  UISETP.GE.AND UP0, UPT, UR7, -0x3, UPT ;  /* 0xfffffffd0700788c */ /* 0x000fe2000bf06270 */
[----:B------:R-:W-:Y:S01]  /*05f0*/  IMAD.IADD R12, R12, 0x1, R0 ;  /* 0x000000010c0c7824 */ /* 0x000fe200078e0200 */
[----:B--2---:R-:W-:Y:S04]  /*0600*/  STS.U16 [R13], R4 ;  /* 0x000000040d007388 */ /* 0x004fe80000000400 */
[----:B---3--:R-:W-:Y:S04]  /*0610*/  STS.U16 [R13+0x100], R6 ;  /* 0x000100060d007388 */ /* 0x008fe80000000400 */
[----:B----4-:R-:W-:Y:S04]  /*0620*/  STS.U16 [R13+0x200], R8 ;  /* 0x000200080d007388 */ /* 0x010fe80000000400 */
[----:B-----5:R0:W-:Y:S02]  /*0630*/  STS.U16 [R13+0x300], R10 ;  /* 0x0003000a0d007388 */ /* 0x0201e40000000400 */
[----:B0-----:R-:W-:Y:S01]  /*0640*/  IADD3 R13, PT, PT, R13, 0x400, RZ ;  /* 0x000004000d0d7810 */ /* 0x001fe20007ffe0ff */
[----:B------:R-:W-:Y:S06]  /*0650*/  BRA.U !UP0, `(.L_x_129) ;  /* 0xfffffffd08807547 */ /* 0x000fec000b83ffff */
.L_x_128:
[----:B------:R-:W-:-:S04]  /*0660*/  UIADD3 UR8, UPT, UPT, URZ, -UR7, URZ ;  /* 0x80000007ff087290 */ /* 0x000fc8000fffe0ff */
[----:B------:R-:W-:-:S09]  /*0670*/  UISETP.GT.AND UP0, UPT, UR8, 0x1, UPT ;  /* 0x000000010800788c */ /* 0x000fd2000bf04270 */
[----:B------:R-:W-:Y:S05]  /*0680*/  BRA.U !UP0, `(.L_x_130) ;  /* 0x0000000108447547 */ /* 0x000fea000b800000 */
[----:B------:R-:W-:Y:S01]  /*0690*/  IMAD.IADD R8, R12, 0x1, R0 ;  /* 0x000000010c087824 */ /* 0x000fe200078e0200 */
[----:B------:R-:W-:-:S04]  /*06a0*/  IADD3 R5, P0, PT, R3, R12, RZ ;  /* 0x0000000c03057210 */ /* 0x000fc80007f1e0ff */
[----:B0-----:R-:W-:Y:S02]  /*06b0*/  IADD3 R7, P1, PT, R3, R8, RZ ;  /* 0x0000000803077210 */ /* 0x001fe40007f3e0ff */
[----:B------:R-:W-:Y:S02]  /*06c0*/  LEA.HI.X.SX32 R12, R12, RZ, 0x1, P0 ;  /* 0x000000ff0c0c7211 */ /* 0x000fe400000f0eff */
[----:B------:R-:W-:Y:S02]  /*06d0*/  LEA.HI.X.SX32 R10, R8, RZ, 0x1, P1 ;  /* 0x000000ff080a7211 */ /* 0x000fe400008f0eff */
[----:B------:R-:W-:Y:S02]  /*06e0*/  LEA R4, P0, R5, UR18, 0x1 ;  /* 0x0000001205047c11 */ /* 0x000fe4000f8008ff */
[----:B------:R-:W-:Y:S02]  /*06f0*/  LEA R6, P1, R7, UR18, 0x1 ;  /* 0x0000001207067c11 */ /* 0x000fe4000f8208ff */
[----:B------:R-:W-:-:S02]  /*0700*/  LEA.HI.X R5, R5, UR19, R12, 0x1, P0 ;  /* 0x0000001305057c11 */ /* 0x000fc400080f0c0c */
[----:B------:R-:W-:-:S03]  /*0710*/  LEA.HI.X R7, R7, UR19, R10, 0x1, P1 ;  /* 0x0000001307077c11 */ /* 0x000fc600088f0c0a */
[----:B------:R-:W2:Y:S04]  /*0720*/  LDG.E.U16.CONSTANT R4, desc[UR12][R4.64] ;  /* 0x0000000c04047981 */ /* 0x000ea8000c1e9500 */
[----:B------:R-:W3:Y:S01]  /*0730*/  LDG.E.U16.CONSTANT R6, desc[UR12][R6.64] ;  /* 0x0000000c06067981 */ /* 0x000ee2000c1e9500 */
[----:B------:R-:W-:Y:S01]  /*0740*/  PLOP3.LUT P0, PT, PT, PT, PT, 0x8, 0x80 ;  /* 0x000000000080781c */ /* 0x000fe20003f0e170 */
[----:B------:R-:W-:Y:S01]  /*0750*/  IMAD.IADD R12, R8, 0x1, R0 ;  /* 0x00000001080c7824 */ /* 0x000fe200078e0200 */
[----:B------:R-:W-:Y:S01]  /*0760*/  UIADD3 UR7, UPT, UPT, UR7, 0x2, URZ ;  /* 0x0000000207077890 */ /* 0x000fe2000fffe0ff */
[----:B--2---:R-:W-:Y:S04]  /*0770*/  STS.U16 [R13], R4 ;  /* 0x000000040d007388 */ /* 0x004fe80000000400 */
[----:B---3--:R0:W-:Y:S02]  /*0780*/  STS.U16 [R13+0x100], R6 ;  /* 0x000100060d007388 */ /* 0x0081e40000000400 */
[----:B0-----:R-:W-:-:S07]  /*0790*/  IADD3 R13, PT, PT, R13, 0x200, RZ ;  /* 0x000002000d0d7810 */ /* 0x001fce0007ffe0ff */
.L_x_130:
[----:B------:R-:W-:-:S13]  /*07a0*/  ISETP.EQ.AND P1, PT, RZ, UR7, PT ;  /* 0x00000007ff007c0c */ /* 0x000fda000bf22270 */
[----:B------:R-:W-:Y:S05]  /*07b0*/  @!P0 BRA P1, `(.L_x_125) ;  /* 0x0000000400748947 */ /* 0x000fea0000800000 */
.L_x_127:
[----:B------:R-:W-:-:S04]  /*07c0*/  IADD3 R5, P0, PT, R3, R12, RZ ;  /* 0x0000000c03057210 */ /* 0x000fc80007f1e0ff */
[----:B------:R-:W-:Y:S02]  /*07d0*/  LEA.HI.X.SX32 R6, R12, RZ, 0x1, P0 ;  /* 0x000000ff0c067211 */ /* 0x000fe400000f0eff */
[----:B0-----:R-:W-:-:S04]  /*07e0*/  LEA R4, P0, R5, UR18, 0x1 ;  /* 0x0000001205047c11 */ /* 0x001fc8000f8008ff */
[----:B------:R-:W-:-:S05]  /*07f0*/  LEA.HI.X R5, R5, UR19, R6, 0x1, P0 ;  /* 0x0000001305057c11 */ /* 0x000fca00080f0c06 */
[----:B------:R-:W2:Y:S01]  /*0800*/  LDG.E.U16.CONSTANT R4, desc[UR12][R4.64] ;  /* 0x0000000c04047981 */ /* 0x000ea2000c1e9500 */
[----:B------:R-:W-:Y:S01]  /*0810*/  UIADD3 UR7, UPT, UPT, UR7, 0x1, URZ ;  /* 0x0000000107077890 */ /* 0x000fe2000fffe0ff */
[----:B------:R-:W-:-:S03]  /*0820*/  IMAD.IADD R12, R12, 0x1, R0 ;  /* 0x000000010c0c7824 */ /* 0x000fc600078e0200 */
[----:B------:R-:W-:Y:S01]  /*0830*/  UISETP.NE.AND UP0, UPT, UR7, URZ, UPT ;  /* 0x000000ff0700728c */ /* 0x000fe2000bf05270 */
[----:B--2---:R0:W-:Y:S02]  /*0840*/  STS.U16 [R13], R4 ;  /* 0x000000040d007388 */ /* 0x0041e40000000400 */
[----:B0-----:R-:W-:-:S06]  /*0850*/  VIADD R13, R13, 0x100 ;  /* 0x000001000d0d7836 */ /* 0x001fcc0000000000 */
[----:B------:R-:W-:Y:S05]  /*0860*/  BRA.U UP0, `(.L_x_127) ;  /* 0xfffffffd00d47547 */ /* 0x000fea000b83ffff */
[----:B------:R-:W-:Y:S05]  /*0870*/  BRA `(.L_x_125) ;  /* 0x0000000400447947 */ /* 0x000fea0003800000 */
.L_x_126:
        /* <DEDUP_REMOVED lines=15> */
.L_x_133:
[----:B-----5:R-:W-:Y:S01]  /*0970*/  IADD3 R7, P0, PT, R18, R3, RZ ;  /* 0x0000000312077210 */ /* 0x020fe20007f1e0ff */
[----:B------:R-:W-:-:S03]  /*0980*/  IMAD.IADD R5, R3, 0x1, R0 ;  /* 0x0000000103057824 */ /* 0x000fc600078e0200 */
[----:B------:R-:W-:Y:S01]  /*0990*/  LEA.HI.X.SX32 R8, R3, RZ, 0x1, P0 ;  /* 0x000000ff03087211 */ /* 0x000fe200000f0eff */
[----:B------:R-:W-:Y:S01]  /*09a0*/  IMAD.IADD R3, R5, 0x1, R0 ;  /* 0x0000000105037824 */ /* 0x000fe200078e0200 */
[----:B0-----:R-:W-:Y:S02]  /*09b0*/  LEA R6, P0, R7, UR18, 0x1 ;  /* 0x0000001207067c11 */ /* 0x001fe4000f8008ff */
[----:B------:R-:W-:Y:S02]  /*09c0*/  IADD3 R9, P1, PT, R18, R5, RZ ;  /* 0x0000000512097210 */ /* 0x000fe40007f3e0ff */
[----:B------:R-:W-:Y:S02]  /*09d0*/  IADD3 R15, PT, PT, R3, R0, RZ ;  /* 0x00000000030f7210 */ /* 0x000fe40007ffe0ff */
[----:B------:R-:W-:Y:S02]  /*09e0*/  LEA.HI.X R7, R7, UR19, R8, 0x1, P0 ;  /* 0x0000001307077c11 */ /* 0x000fe400080f0c08 */
[----:B------:R-:W-:-:S02]  /*09f0*/  LEA.HI.X.SX32 R12, R5, RZ, 0x1, P1 ;  /* 0x000000ff050c7211 */ /* 0x000fc400008f0eff */
[C---:B------:R-:W-:Y:S02]  /*0a00*/  LEA R8, P0, R9.reuse, UR18, 0x1 ;  /* 0x0000001209087c11 */ /* 0x040fe4000f8008ff */
[C---:B------:R-:W-:Y:S01]  /*0a10*/  IADD3 R11, P2, PT, R18.reuse, R3, RZ ;  /* 0x00000003120b7210 */ /* 0x040fe20007f5e0ff */
[----:B------:R-:W2:Y:S01]  /*0a20*/  LDG.E.U16.CONSTANT R7, desc[UR12][R6.64] ;  /* 0x0000000c06077981 */ /* 0x000ea2000c1e9500 */
[----:B------:R-:W-:Y:S02]  /*0a30*/  IADD3 R5, P3, PT, R18, R15, RZ ;  /* 0x0000000f12057210 */ /* 0x000fe40007f7e0ff */
[----:B------:R-:W-:Y:S02]  /*0a40*/  LEA.HI.X R9, R9, UR19, R12, 0x1, P0 ;  /* 0x0000001309097c11 */ /* 0x000fe400080f0c0c */
[----:B------:R-:W-:Y:S02]  /*0a50*/  LEA.HI.X.SX32 R16, R3, RZ, 0x1, P2 ;  /* 0x000000ff03107211 */ /* 0x000fe400010f0eff */
[----:B------:R-:W-:-:S02]  /*0a60*/  LEA R10, P1, R11, UR18, 0x1 ;  /* 0x000000120b0a7c11 */ /* 0x000fc4000f8208ff */
[----:B------:R-:W-:Y:S01]  /*0a70*/  LEA.HI.X.SX32 R14, R15, RZ, 0x1, P3 ;  /* 0x000000ff0f0e7211 */ /* 0x000fe200018f0eff */
[----:B------:R-:W3:Y:S01]  /*0a80*/  LDG.E.U16.CONSTANT R9, desc[UR12][R8.64] ;  /* 0x0000000c08097981 */ /* 0x000ee2000c1e9500 */
[----:B------:R-:W-:Y:S02]  /*0a90*/  LEA R12, P0, R5, UR18, 0x1 ;  /* 0x00000012050c7c11 */ /* 0x000fe4000f8008ff */
[----:B------:R-:W-:Y:S02]  /*0aa0*/  LEA.HI.X R11, R11, UR19, R16, 0x1, P1 ;  /* 0x000000130b0b7c11 */ /* 0x000fe400088f0c10 */
[----:B------:R-:W-:-:S04]  /*0ab0*/  LEA.HI.X R13, R5, UR19, R14, 0x1, P0 ;  /* 0x00000013050d7c11 */ /* 0x000fc800080f0c0e */
        /* <DEDUP_REMOVED lines=9> */
[----:B0-----:R-:W-:Y:S01]  /*0b50*/  VIADD R4, R4, 0x400 ;  /* 0x0000040004047836 */ /* 0x001fe20000000000 */
[----:B------:R-:W-:Y:S06]  /*0b60*/  BRA.U !UP2, `(.L_x_133) ;  /* 0xfffffffd0a807547 */ /* 0x000fec000b83ffff */
.L_x_132:
        /* <DEDUP_REMOVED lines=15> */
[----:B------:R-:W-:Y:S01]  /*0c60*/  IMAD.IADD R3, R5, 0x1, R0 ;  /* 0x0000000105037824 */ /* 0x000fe200078e0200 */
[----:B------:R-:W-:Y:S02]  /*0c70*/  UIADD3 UR7, UPT, UPT, UR7, 0x2, URZ ;  /* 0x0000000207077890 */ /* 0x000fe4000fffe0ff */
[----:B------:R-:W-:Y:S01]  /*0c80*/  UPLOP3.LUT UP0, UPT, UPT, UPT, UPT, 0x40, 0x4 ;  /* 0x000000000004789c */ /* 0x000fe20003f0e870 */
[----:B--2---:R-:W-:Y:S04]  /*0c90*/  STS.U16 [R4], R7 ;  /* 0x0000000704007388 */ /* 0x004fe80000000400 */
[----:B---3--:R0:W-:Y:S02]  /*0ca0*/  STS.U16 [R4+0x100], R9 ;  /* 0x0001000904007388 */ /* 0x0081e40000000400 */
[----:B0-----:R-:W-:-:S07]  /*0cb0*/  VIADD R4, R4, 0x200 ;  /* 0x0000020004047836 */ /* 0x001fce0000000000 */
.L_x_134:
[----:B------:R-:W-:-:S09]  /*0cc0*/  UISETP.NE.OR UP0, UPT, UR7, URZ, UP0 ;  /* 0x000000ff0700728c */ /* 0x000fd20008705670 */
[----:B------:R-:W-:Y:S05]  /*0cd0*/  BRA.U !UP0, `(.L_x_125) ;  /* 0x00000001082c7547 */ /* 0x000fea000b800000 */
.L_x_131:
        /* <DEDUP_REMOVED lines=9> */
[----:B0-----:R-:W-:-:S06]  /*0d70*/  VIADD R4, R4, 0x100 ;  /* 0x0000010004047836 */ /* 0x001fcc0000000000 */
[----:B------:R-:W-:Y:S05]  /*0d80*/  BRA.U UP0, `(.L_x_131) ;  /* 0xfffffffd00d47547 */ /* 0x000fea000b83ffff */
.L_x_125:
[----:B------:R-:W-:Y:S05]  /*0d90*/  BSYNC.RECONVERGENT B0 ;  /* 0x0000000000007941 */ /* 0x000fea0003800200 */
.L_x_124:
        /* <DEDUP_REMOVED lines=18> */
[----:B------:R-:W1:Y:S01]  /*0ec0*/  LDC.64 R12, c[0x0][0x3a0] ;  /* 0x0000e800ff0c7b82 */ /* 0x000e620000000a00 */
[----:B------:R-:W-:-:S11]  /*0ed0*/  UPLOP3.LUT UP0, UPT, UPT, UPT, UPT, 0x40, 0x4 ;  /* 0x000000000004789c */ /* 0x000fd60003f0e870 */
.L_x_138:
[C---:B0-2---:R-:W-:Y:S01]  /*0ee0*/  VIADD R7, R3.reuse, UR11 ;  /* 0x0000000b03077c36 */ /* 0x045fe20008000000 */
[----:B------:R-:W-:Y:S01]  /*0ef0*/  UIADD3 UR5, UPT, UPT, UR5, 0x4, URZ ;  /* 0x0000000405057890 */ /* 0x000fe2000fffe0ff */
[----:B-1----:R-:W-:-:S03]  /*0f00*/  IMAD.WIDE R4, R3, 0x2, R12 ;  /* 0x0000000203047825 */ /* 0x002fc600078e020c */
[C---:B------:R-:W-:Y:S01]  /*0f10*/  IADD3 R9, PT, PT, R7.reuse, UR11, RZ ;  /* 0x0000000b07097c10 */ /* 0x040fe2000fffe0ff */
[--C-:B------:R-:W-:Y:S01]  /*0f20*/  IMAD.WIDE R6, R7, 0x2, R12.reuse ;  /* 0x0000000207067825 */ /* 0x100fe200078e020c */
[----:B------:R2:W-:Y:S01]  /*0f30*/  STG.E.64 desc[UR12][R4.64], RZ ;  /* 0x000000ff04007986 */ /* 0x0005e2000c101b0c */
[----:B------:R-:W-:Y:S02]  /*0f40*/  UISETP.GE.AND UP2, UPT, UR5, -0x3, UPT ;  /* 0xfffffffd0500788c */ /* 0x000fe4000bf46270 */
[C---:B------:R-:W-:Y:S01]  /*0f50*/  VIADD R15, R9.reuse, UR11 ;  /* 0x0000000b090f7c36 */ /* 0x040fe20008000000 */
[----:B------:R2:W-:Y:S01]  /*0f60*/  STG.E.64 desc[UR12][R6.64], RZ ;  /* 0x000000ff06007986 */ /* 0x0005e2000c101b0c */
[----:B------:R-:W-:-:S04]  /*0f70*/  IMAD.WIDE R8, R9, 0x2, R12 ;  /* 0x0000000209087825 */ /* 0x000fc800078e020c */
[C---:B------:R-:W-:Y:S01]  /*0f80*/  IMAD.WIDE R10, R15.reuse, 0x2, R12 ;  /* 0x000000020f0a7825 */ /* 0x040fe200078e020c */
[----:B------:R2:W-:Y:S03]  /*0f90*/  STG.E.64 desc[UR12][R8.64], RZ ;  /* 0x000000ff08007986 */ /* 0x0005e6000c101b0c */
[----:B------:R-:W-:Y:S01]  /*0fa0*/  VIADD R3, R15, UR11 ;  /* 0x0000000b0f037c36 */ /* 0x000fe20008000000 */
[----:B------:R2:W-:Y:S01]  /*0fb0*/  STG.E.64 desc[UR12][R10.64], RZ ;  /* 0x000000ff0a007986 */ /* 0x0005e2000c101b0c */
[----:B------:R-:W-:Y:S05]  /*0fc0*/  BRA.U !UP2, `(.L_x_138) ;  /* 0xfffffffd0ac47547 */ /* 0x000fea000b83ffff */
.L_x_137:
[----:B------:R-:W-:-:S04]  /*0fd0*/  UIADD3 UR4, UPT, UPT, URZ, -UR5, URZ ;  /* 0x80000005ff047290 */ /* 0x000fc8000fffe0ff */
[----:B------:R-:W-:-:S09]  /*0fe0*/  UISETP.GT.AND UP2, UPT, UR4, 0x1, UPT ;  /* 0x000000010400788c */ /* 0x000fd2000bf44270 */
[----:B------:R-:W-:Y:S05]  /*0ff0*/  BRA.U !UP2, `(.L_x_139) ;  /* 0x000000010a247547 */ /* 0x000fea000b800000 */
[----:B0-2---:R-:W0:Y:S01]  /*1000*/  LDC.64 R6, c[0x0][0x3a0] ;  /* 0x0000e800ff067b82 */ /* 0x005e220000000a00 */
        /* <DEDUP_REMOVED lines=8> */
.L_x_139:
[----:B------:R-:W-:-:S09]  /*1090*/  UISETP.NE.OR UP0, UPT, UR5, URZ, UP0 ;  /* 0x000000ff0500728c */ /* 0x000fd20008705670 */
[----:B------:R-:W-:Y:S05]  /*10a0*/  BRA.U !UP0, `(.L_x_135) ;  /* 0x00000001081c7547 */ /* 0x000fea000b800000 */
.L_x_136:
[----:B012---:R-:W0:Y:S02]  /*10b0*/  LDC.64 R4, c[0x0][0x3a0] ;  /* 0x0000e800ff047b82 */ /* 0x007e240000000a00 */
.L_x_140:
[----:B0-----:R-:W-:Y:S01]  /*10c0*/  IMAD.WIDE R6, R3, 0x2, R4 ;  /* 0x0000000203067825 */ /* 0x001fe200078e0204 */
[----:B------:R-:W-:-:S03]  /*10d0*/  UIADD3 UR5, UPT, UPT, UR5, 0x1, URZ ;  /* 0x0000000105057890 */ /* 0x000fc6000fffe0ff */
[----:B------:R-:W-:Y:S01]  /*10e0*/  VIADD R3, R3, UR11 ;  /* 0x0000000b03037c36 */ /* 0x000fe20008000000 */
[----:B------:R3:W-:Y:S01]  /*10f0*/  STG.E.64 desc[UR12][R6.64], RZ ;  /* 0x000000ff06007986 */ /* 0x0007e2000c101b0c */
[----:B------:R-:W-:-:S09]  /*1100*/  UISETP.NE.AND UP0, UPT, UR5, URZ, UPT ;  /* 0x000000ff0500728c */ /* 0x000fd2000bf05270 */
[----:B---3--:R-:W-:Y:S05]  /*1110*/  BRA.U UP0, `(.L_x_140) ;  /* 0xfffffffd00e87547 */ /* 0x008fea000b83ffff */
.L_x_135:
[----:B------:R-:W3:Y:S01]  /*1120*/  LDCU UR7, c[0x0][0x3b8] ;  /* 0x00007700ff0777ac */ /* 0x000ee20008000800 */
[----:B--2---:R-:W-:Y:S01]  /*1130*/  IABS R8, UR15 ;  /* 0x0000000f00087c13 */ /* 0x004fe20008000000 */
[----:B------:R-:W-:Y:S01]  /*1140*/  IMAD.SHL.U32 R26, R2, 0x10, RZ ;  /* 0x00000010021a7824 */ /* 0x000fe200078e00ff */
[----:B------:R-:W2:Y:S02]  /*1150*/  LDCU.64 UR18, c[0x0][0x388] ;  /* 0x00007100ff1277ac */ /* 0x000ea40008000a00 */
[----:B------:R-:W-:Y:S02]  /*1160*/  R2UR UR8, R8 ;  /* 0x00000000080872ca */ /* 0x000fe400000e0000 */
[----:B---3--:R-:W-:-:S04]  /*1170*/  MOV R3, UR7 ;  /* 0x0000000700037c02 */ /* 0x008fc80008000f00 */
[----:B-1----:R-:W-:-:S04]  /*1180*/  IABS R6, R3 ;  /* 0x0000000300067213 */ /* 0x002fc80000000000 */
[----:B------:R-:W1:Y:S08]  /*1190*/  I2F.RP R3, R6 ;  /* 0x0000000600037306 */ /* 0x000e700000209400 */
[----:B-1----:R-:W0:Y:S02]  /*11a0*/  MUFU.RCP R3, R3 ;  /* 0x0000000300037308 */ /* 0x002e240000001000 */
[----:B0-----:R-:W-:-:S06]  /*11b0*/  VIADD R4, R3, 0xffffffe ;  /* 0x0ffffffe03047836 */ /* 0x001fcc0000000000 */
[----:B------:R0:W1:Y:S02]  /*11c0*/  F2I.FTZ.U32.TRUNC.NTZ R5, R4 ;  /* 0x0000000400057305 */ /* 0x000064000021f000 */
[----:B0-----:R-:W-:-:S05]  /*11d0*/  HFMA2 R4, -RZ, RZ, 0, 0 ;  /* 0x00000000ff047431 */ /* 0x001fca00000001ff */
[----:B------:R-:W-:Y:S01]  /*11e0*/  R2UR UR4, R4 ;  /* 0x00000000040472ca */ /* 0x000fe200000e0000 */
[----:B-1----:R-:W-:Y:S01]  /*11f0*/  IMAD.MOV R7, RZ, RZ, -R5 ;  /* 0x000000ffff077224 */ /* 0x002fe200078e0a05 */
[----:B------:R-:W-:-:S03]  /*1200*/  R2UR UR5, R5 ;  /* 0x00000000050572ca */ /* 0x000fc600000e0000 */
[----:B------:R-:W-:-:S10]  /*1210*/  IMAD R7, R7, R6, RZ ;  /* 0x0000000607077224 */ /* 0x000fd400078e02ff */
        /* <DEDUP_REMOVED lines=13> */
[----:B------:R-:W-:-:S05]  /*12f0*/  @!P0 IMAD.IADD R3, R3, 0x1, -R6 ;  /* 0x0000000103038824 */ /* 0x000fca00078e0a06 */
        /* <DEDUP_REMOVED lines=14> */
[----:B------:R-:W1:Y:S03]  /*13e0*/  LDC.64 R6, c[0x0][0x398] ;  /* 0x0000e600ff067b82 */ /* 0x000e660000000a00 */
[----:B0-----:R-:W-:-:S06]  /*13f0*/  IMAD.WIDE R4, R3, 0x4, R4 ;  /* 0x0000000403047825 */ /* 0x001fcc00078e0204 */
[----:B------:R-:W3:Y:S01]  /*1400*/  LDG.E.CONSTANT R5, desc[UR12][R4.64] ;  /* 0x0000000c04057981 */ /* 0x000ee2000c1e9900 */
[----:B------:R-:W-:-:S04]  /*1410*/  VIADD R3, R27, UR8 ;  /* 0x000000081b037c36 */ /* 0x000fc80008000000 */
[----:B-1----:R-:W-:-:S05]  /*1420*/  IMAD.WIDE R6, R3, 0x2, R6 ;  /* 0x0000000203067825 */ /* 0x002fca00078e0206 */
[----:B------:R-:W4:Y:S04]  /*1430*/  LDG.E.CONSTANT R13, desc[UR12][R6.64] ;  /* 0x0000000c060d7981 */ /* 0x000f28000c1e9900 */
[----:B------:R0:W4:Y:S01]  /*1440*/  LDG.E.CONSTANT R14, desc[UR12][R6.64+0x4] ;  /* 0x0000040c060e7981 */ /* 0x000122000c1e9900 */
[----:B------:R-:W-:Y:S01]  /*1450*/  LOP3.LUT R26, R26, 0x10, RZ, 0xc0, !PT ;  /* 0x000000101a1a7812 */ /* 0x000fe200078ec0ff */
[----:B------:R-:W1:Y:S01]  /*1460*/  I2F.F16 R11, -0x40 ;  /* 0xffffffc0000b7906 */ /* 0x000e620000200c00 */
[----:B------:R-:W-:Y:S01]  /*1470*/  ISETP.LE.AND P0, PT, R0, UR15, PT ;  /* 0x0000000f00007c0c */ /* 0x000fe2000bf03270 */
[----:B------:R-:W-:-:S04]  /*1480*/  UIMAD UR4, UR10, UR11, URZ ;  /* 0x0000000b0a0472a4 */ /* 0x000fc8000f8e02ff */
[----:B------:R-:W-:Y:S01]  /*1490*/  USHF.L.U32 UR4, UR4, 0x4, URZ ;  /* 0x0000000404047899 */ /* 0x000fe200080006ff */
[----:B0-----:R-:W-:-:S05]  /*14a0*/  SHF.R.S32.HI R6, RZ, 0x1f, R27 ;  /* 0x0000001fff067819 */ /* 0x001fca000001141b */
[----:B------:R-:W-:Y:S02]  /*14b0*/  IADD3 R33, P1, PT, R27, UR4, RZ ;  /* 0x000000041b217c10 */ /* 0x000fe4000ff3e0ff */
[----:B-1----:R-:W-:Y:S02]  /*14c0*/  R2UR UR9, R11 ;  /* 0x000000000b0972ca */ /* 0x002fe400000e0000 */
[----:B------:R-:W-:Y:S02]  /*14d0*/  MOV R11, RZ ;  /* 0x000000ff000b7202 */ /* 0x000fe40000000f00 */
[----:B---3--:R-:W-:-:S04]  /*14e0*/  SHF.R.U32.HI R2, RZ, R26, R5 ;  /* 0x0000001aff027219 */ /* 0x008fc80000011605 */
[----:B------:R-:W-:Y:S02]  /*14f0*/  LOP3.LUT R8, R2, 0xf, RZ, 0xc0, !PT ;  /* 0x0000000f02087812 */ /* 0x000fe400078ec0ff */
[--C-:B------:R-:W-:Y:S02]  /*1500*/  SHF.R.U32.HI R3, RZ, 0x4, R2.reuse ;  /* 0x00000004ff037819 */ /* 0x100fe40000011602 */
[--C-:B------:R-:W-:Y:S02]  /*1510*/  SHF.R.U32.HI R0, RZ, 0x8, R2.reuse ;  /* 0x00000008ff007819 */ /* 0x100fe40000011602 */
[----:B------:R-:W-:Y:S02]  /*1520*/  SHF.R.U32.HI R2, RZ, 0xc, R2 ;  /* 0x0000000cff027819 */ /* 0x000fe40000011602 */
[----:B------:R-:W-:Y:S01]  /*1530*/  LOP3.LUT R9, R3, 0xf, RZ, 0xc0, !PT ;  /* 0x0000000f03097812 */ /* 0x000fe200078ec0ff */
[----:B------:R-:W-:Y:S01]  /*1540*/  IMAD.U32 R3, RZ, RZ, UR4 ;  /* 0x00000004ff037e24 */ /* 0x000fe2000f8e00ff */
[----:B------:R-:W-:-:S02]  /*1550*/  LOP3.LUT R12, R2, 0xf, RZ, 0xc0, !PT ;  /* 0x0000000f020c7812 */ /* 0x000fc400078ec0ff */
[----:B------:R-:W-:Y:S01]  /*1560*/  LOP3.LUT R10, R0, 0xf, RZ, 0xc0, !PT ;  /* 0x0000000f000a7812 */ /* 0x000fe200078ec0ff */
[----:B------:R-:W-:Y:S01]  /*1570*/  VIADD R5, R9, 0x1 ;  /* 0x0000000109057836 */ /* 0x000fe20000000000 */
[----:B------:R-:W-:Y:S01]  /*1580*/  IADD3 R4, PT, PT, R8, 0x1, RZ ;  /* 0x0000000108047810 */ /* 0x000fe20007ffe0ff */
[----:B-----5:R-:W-:Y:S01]  /*1590*/  VIADD R18, R12, 0x1 ;  /* 0x000000010c127836 */ /* 0x020fe20000000000 */
[----:B------:R-:W-:Y:S01]  /*15a0*/  IADD3 R17, PT, PT, R10, 0x1, RZ ;  /* 0x000000010a117810 */ /* 0x000fe20007ffe0ff */
[----:B------:R-:W-:Y:S01]  /*15b0*/  I2F.F16 R16, R5 ;  /* 0x0000000500107306 */ /* 0x000fe20000200c00 */
[----:B------:R-:W-:Y:S01]  /*15c0*/  VIADD R8, R8, 0xe401 ;  /* 0x0000e40108087836 */ /* 0x000fe20000000000 */
[----:B------:R-:W-:Y:S01]  /*15d0*/  LEA.HI.X.SX32 R6, R3, R6, 0x1, P1 ;  /* 0x0000000603067211 */ /* 0x000fe200008f0eff */
[----:B------:R-:W-:Y:S01]  /*15e0*/  VIADD R9, R9, 0xe401 ;  /* 0x0000e40109097836 */ /* 0x000fe20000000000 */
[----:B--2---:R-:W-:Y:S01]  /*15f0*/  LEA R32, P1, R33, UR18, 0x2 ;  /* 0x0000001221207c11 */ /* 0x004fe2000f8210ff */
[----:B------:R-:W-:Y:S01]  /*1600*/  VIADD R12, R12, 0xe401 ;  /* 0x0000e4010c0c7836 */ /* 0x000fe20000000000 */
[----:B------:R-:W-:Y:S01]  /*1610*/  PRMT R20, R8, 0x5410, R8 ;  /* 0x0000541008147816 */ /* 0x000fe20000000008 */
[----:B------:R-:W-:Y:S01]  /*1620*/  IMAD.MOV.U32 R0, RZ, RZ, RZ ;  /* 0x000000ffff007224 */ /* 0x000fe200078e00ff */
[----:B------:R0:W1:Y:S01]  /*1630*/  I2F.F16 R15, R4 ;  /* 0x00000004000f7306 */ /* 0x0000620000200c00 */
[----:B------:R-:W-:-:S02]  /*1640*/  IADD3 R10, PT, PT, R10, 0xe401, RZ ;  /* 0x0000e4010a0a7810 */ /* 0x000fc40007ffe0ff */
[----:B------:R-:W-:Y:S02]  /*1650*/  CS2R R2, SRZ ;  /* 0x0000000000027805 */ /* 0x000fe4000001ff00 */
[----:B------:R-:W-:Y:S02]  /*1660*/  LEA.HI.X R33, R33, UR19, R6, 0x2, P1 ;  /* 0x0000001321217c11 */ /* 0x000fe400088f1406 */
[----:B------:R-:W-:Y:S02]  /*1670*/  CS2R R6, SRZ ;  /* 0x0000000000067805 */ /* 0x000fe4000001ff00 */
[C-C-:B----4-:R-:W-:Y:S02]  /*1680*/  PRMT R24, R13.reuse, 0x5410, R13.reuse ;  /* 0x000054100d187816 */ /* 0x150fe4000000000d */
[----:B------:R-:W-:Y:S01]  /*1690*/  PRMT R22, R13, 0x7632, R13 ;  /* 0x000076320d167816 */ /* 0x000fe2000000000d */
[----:B------:R2:W3:Y:S01]  /*16a0*/  I2F.F16 R29, R17 ;  /* 0x00000011001d7306 */ /* 0x0004e20000200c00 */
[----:B0-----:R-:W-:-:S02]  /*16b0*/  CS2R R4, SRZ ;  /* 0x0000000000047805 */ /* 0x001fc4000001ff00 */
[C-C-:B------:R-:W-:Y:S02]  /*16c0*/  PRMT R23, R14.reuse, 0x5410, R14.reuse ;  /* 0x000054100e177816 */ /* 0x140fe4000000000e */
[----:B------:R-:W-:Y:S01]  /*16d0*/  PRMT R21, R14, 0x7632, R14 ;  /* 0x000076320e157816 */ /* 0x000fe2000000000e */
[----:B-1----:R-:W-:Y:S02]  /*16e0*/  HADD2 R19, -R15.H0_H0, UR9.H0_H0 ;  /* 0x200000090f137e30 */ /* 0x002fe40008000900 */
[----:B------:R0:W1:Y:S01]  /*16f0*/  I2F.F16 R30, R18 ;  /* 0x00000012001e7306 */ /* 0x0000620000200c00 */
[----:B--2---:R-:W-:Y:S01]  /*1700*/  HADD2 R17, -R16.H0_H0, UR9.H0_H0 ;  /* 0x2000000910117e30 */ /* 0x004fe20008000900 */
[----:B------:R-:W-:Y:S01]  /*1710*/  PRMT R16, R10, 0x5410, R10 ;  /* 0x000054100a107816 */ /* 0x000fe2000000000a */
[----:B---3--:R-:W-:Y:S01]  /*1720*/  HADD2 R8, -R29.H0_H0, UR9.H0_H0 ;  /* 0x200000091d087e30 */ /* 0x008fe20008000900 */
[----:B0-----:R-:W-:Y:S02]  /*1730*/  PRMT R18, R9, 0x5410, R9 ;  /* 0x0000541009127816 */ /* 0x001fe40000000009 */
[----:B------:R-:W-:Y:S01]  /*1740*/  PRMT R9, R12, 0x5410, R12 ;  /* 0x000054100c097816 */ /* 0x000fe2000000000c */
[----:B-1----:R-:W-:Y:S01]  /*1750*/  HADD2 R30, -R30.H0_H0, UR9.H0_H0 ;  /* 0x200000091e1e7e30 */ /* 0x002fe20008000900 */
[----:B------:R-:W-:Y:S06]  /*1760*/  @P0 BRA `(.L_x_141) ;  /* 0x0000001c00540947 */ /* 0x000fec0003800000 */
[----:B------:R-:W0:Y:S01]  /*1770*/  S2UR UR8, SR_CgaCtaId ;  /* 0x00000000000879c3 */ /* 0x000e220000008800 */
[----:B------:R-:W-:Y:S01]  /*1780*/  UMOV UR4, 0x400 ;  /* 0x0000040000047882 */ /* 0x000fe20000000000 */
[----:B------:R-:W-:Y:S01]  /*1790*/  IMAD.MOV.U32 R10, RZ, RZ, R30 ;  /* 0x000000ffff0a7224 */ /* 0x000fe200078e001e */
[----:B------:R-:W-:Y:S01]  /*17a0*/  MOV R0, RZ ;  /* 0x000000ff00007202 */ /* 0x000fe20000000f00 */
[----:B------:R-:W1:Y:S01]  /*17b0*/  LDCU UR11, c[0x0][0x3ac] ;  /* 0x00007580ff0b77ac */ /* 0x000e620008000800 */
[----:B0-----:R-:W-:Y:S02]  /*17c0*/  ULEA UR8, UR8, UR4, 0x18 ;  /* 0x0000000408087291 */ /* 0x001fe4000f8ec0ff */
[----:B------:R-:W-:Y:S02]  /*17d0*/  UIADD3 UR4, UPT, UPT, UR15, UR7, URZ ;  /* 0x000000070f047290 */ /* 0x000fe4000fffe0ff */
[----:B------:R-:W-:-:S05]  /*17e0*/  UIADD3 UR7, UPT, UPT, UR8, 0x100, URZ ;  /* 0x0000010008077890 */ /* 0x000fca000fffe0ff */
[----:B-1----:R-:W-:-:S07]  /*17f0*/  UMOV UR8, UR4 ;  /* 0x0000000400087c82 */ /* 0x002fce0008000000 */
.L_x_151:
[----:B------:R-:W2:Y:S01]  /*1800*/  LDG.E.128.CONSTANT R12, desc[UR12][R32.64] ;  /* 0x0000000c200c7981 */ /* 0x000ea2000c1e9d00 */
[----:B------:R-:W-:Y:S01]  /*1810*/  UISETP.NE.AND UP0, UPT, UR15, UR8, UPT ;  /* 0x000000080f00728c */ /* 0x000fe2000bf05270 */
[----:B------:R-:W-:Y:S01]  /*1820*/  IMAD.U32 R31, RZ, RZ, UR11 ;  /* 0x0000000bff1f7e24 */ /* 0x000fe2000f8e00ff */
[----:B------:R-:W-:-:S03]  /*1830*/  UISETP.NE.AND UP2, UPT, UR16, URZ, UPT ;  /* 0x000000ff1000728c */ /* 0x000fc6000bf45270 */
[----:B------:R-:W-:Y:S01]  /*1840*/  IMAD.WIDE R30, R31, 0x4, R32 ;  /* 0x000000041f1e7825 */ /* 0x000fe200078e0220 */
        /* <DEDUP_REMOVED lines=8> */
[C---:B------:R-:W-:Y:S02]  /*18d0*/  LOP3.LUT R14, R15.reuse, 0xf000f, RZ, 0xc0, !PT ;  /* 0x000f000f0f0e7812 */ /* 0x040fe400078ec0ff */
[----:B------:R-:W-:Y:S02]  /*18e0*/  LOP3.LUT R33, R15, 0xf000f0, RZ, 0xc0, !PT ;  /* 0x00f000f00f217812 */ /* 0x000fe400078ec0ff */
[----:B------:R-:W-:Y:S02]  /*18f0*/  SHF.R.U32.HI R13, RZ, 0x8, R13 ;  /* 0x00000008ff0d7819 */ /* 0x000fe4000001160d */
[----:B------:R-:W-:Y:S01]  /*1900*/  SHF.R.U32.HI R15, RZ, 0x8, R15 ;  /* 0x00000008ff0f7819 */ /* 0x000fe2000001160f */
[----:B------:R-:W-:Y:S06]  /*1910*/  BRA.U UP0, `(.L_x_142) ;  /* 0x0000000100bc7547 */ /* 0x000fec000b800000 */
[----:B------:R-:W0:Y:S08]  /*1920*/  LDC R10, c[0x0][0x3ac] ;  /* 0x0000eb00ff0a7b82 */ /* 0x000e300000000800 */
[----:B------:R-:W1:Y:S01]  /*1930*/  LDC.64 R8, c[0x0][0x390] ;  /* 0x0000e400ff087b82 */ /* 0x000e620000000a00 */
[----:B0-----:R-:W-:-:S05]  /*1940*/  IMAD R10, R10, UR5, R10 ;  /* 0x000000050a0a7c24 */ /* 0x001fca000f8e020a */
[----:B------:R-:W-:-:S04]  /*1950*/  SHF.R.S32.HI R17, RZ, 0x1f, R10 ;  /* 0x0000001fff117819 */ /* 0x000fc8000001140a */
[----:B------:R-:W-:-:S04]  /*1960*/  LEA.HI R16, R17, R10, RZ, 0x3 ;  /* 0x0000000a11107211 */ /* 0x000fc800078f18ff */
[----:B------:R-:W-:-:S05]  /*1970*/  LEA.HI.SX32 R17, R16, R25, 0x1d ;  /* 0x0000001910117211 */ /* 0x000fca00078feaff */
[----:B-1----:R-:W-:Y:S02]  /*1980*/  IMAD.WIDE R16, R17, 0x4, R8 ;  /* 0x0000000411107825 */ /* 0x002fe400078e0208 */
[----:B------:R-:W0:Y:S04]  /*1990*/  LDC.64 R8, c[0x0][0x398] ;  /* 0x0000e600ff087b82 */ /* 0x000e280000000a00 */
        /* <DEDUP_REMOVED lines=14> */
[----:B------:R-:W-:Y:S01]  /*1a80*/  LOP3.LUT R16, R16, 0xf, RZ, 0xc0, !PT ;  /* 0x0000000f10107812 */ /* 0x000fe200078ec0ff */
[C---:B------:R-:W-:Y:S01]  /*1a90*/  VIADD R17, R19.reuse, 0x1 ;  /* 0x0000000113117836 */ /* 0x040fe20000000000 */
[C---:B------:R-:W-:Y:S01]  /*1aa0*/  IADD3 R20, PT, PT, R18.reuse, 0x1, RZ ;  /* 0x0000000112147810 */ /* 0x040fe20007ffe0ff */
[----:B------:R-:W-:Y:S01]  /*1ab0*/  VIADD R18, R18, 0xe401 ;  /* 0x0000e40112127836 */ /* 0x000fe20000000000 */
[----:B------:R-:W-:Y:S01]  /*1ac0*/  IADD3 R23, PT, PT, R10, 0x1, RZ ;  /* 0x000000010a177810 */ /* 0x000fe20007ffe0ff */
[C---:B0-----:R-:W-:Y:S01]  /*1ad0*/  VIADD R8, R16.reuse, 0x1 ;  /* 0x0000000110087836 */ /* 0x041fe20000000000 */
[----:B------:R-:W-:Y:S01]  /*1ae0*/  IADD3 R16, PT, PT, R16, 0xe401, RZ ;  /* 0x0000e40110107810 */ /* 0x000fe20007ffe0ff */
[----:B------:R-:W0:Y:S01]  /*1af0*/  I2F.F16 R17, R17 ;  /* 0x0000001100117306 */ /* 0x000e220000200c00 */
[----:B------:R-:W-:Y:S01]  /*1b00*/  VIADD R9, R19, 0xe401 ;  /* 0x0000e40113097836 */ /* 0x000fe20000000000 */
[--C-:B---3--:R-:W-:Y:S01]  /*1b10*/  PRMT R24, R22, 0x5410, R22.reuse ;  /* 0x0000541016187816 */ /* 0x108fe20000000016 */
[----:B------:R-:W-:Y:S01]  /*1b20*/  VIADD R39, R10, 0xe401 ;  /* 0x0000e4010a277836 */ /* 0x000fe20000000000 */
[----:B------:R-:W-:-:S02]  /*1b30*/  PRMT R22, R22, 0x7632, R22 ;  /* 0x0000763216167816 */ /* 0x000fc40000000016 */
[----:B------:R-:W-:Y:S02]  /*1b40*/  PRMT R16, R16, 0x5410, R16 ;  /* 0x0000541010107816 */ /* 0x000fe40000000010 */
[----:B------:R-:W1:Y:S01]  /*1b50*/  I2F.F16 R20, R20 ;  /* 0x0000001400147306 */ /* 0x000e620000200c00 */
[----:B0-----:R-:W-:-:S07]  /*1b60*/  HADD2 R17, -R17.H0_H0, UR9.H0_H0 ;  /* 0x2000000911117e30 */ /* 0x001fce0008000900 */
[----:B------:R-:W0:Y:S01]  /*1b70*/  I2F.F16 R23, R23 ;  /* 0x0000001700177306 */ /* 0x000e220000200c00 */
[----:B-1----:R-:W-:-:S07]  /*1b80*/  HADD2 R19, -R20.H0_H0, UR9.H0_H0 ;  /* 0x2000000914137e30 */ /* 0x002fce0008000900 */
[----:B------:R-:W1:Y:S01]  /*1b90*/  I2F.F16 R8, R8 ;  /* 0x0000000800087306 */ /* 0x000e620000200c00 */
[----:B------:R-:W-:Y:S02]  /*1ba0*/  PRMT R20, R18, 0x5410, R18 ;  /* 0x0000541012147816 */ /* 0x000fe40000000012 */
[----:B------:R-:W-:Y:S02]  /*1bb0*/  PRMT R18, R9, 0x5410, R9 ;  /* 0x0000541009127816 */ /* 0x000fe40000000009 */
[----:B------:R-:W-:Y:S01]  /*1bc0*/  PRMT R9, R39, 0x5410, R39 ;  /* 0x0000541027097816 */ /* 0x000fe20000000027 */
[----:B0-----:R-:W-:Y:S01]  /*1bd0*/  HADD2 R10, -R23.H0_H0, UR9.H0_H0 ;  /* 0x20000009170a7e30 */ /* 0x001fe20008000900 */
[C-C-:B----4-:R-:W-:Y:S02]  /*1be0*/  PRMT R23, R21.reuse, 0x5410, R21.reuse ;  /* 0x0000541015177816 */ /* 0x150fe40000000015 */
[----:B------:R-:W-:Y:S01]  /*1bf0*/  PRMT R21, R21, 0x7632, R21 ;  /* 0x0000763215157816 */ /* 0x000fe20000000015 */
[----:B-1----:R-:W-:-:S07]  /*1c00*/  HADD2 R8, -R8.H0_H0, UR9.H0_H0 ;  /* 0x2000000908087e30 */ /* 0x002fce0008000900 */
.L_x_142:
[----:B------:R-:W-:Y:S02]  /*1c10*/  LOP3.LUT R43, R34, 0xf000f, RZ, 0xc0, !PT ;  /* 0x000f000f222b7812 */ /* 0x000fe400078ec0ff */
        /* <DEDUP_REMOVED lines=13> */
[----:B------:R-:W-:Y:S02]  /*1cf0*/  LOP3.LUT R43, R43, 0x64006400, RZ, 0xfc, !PT ;  /* 0x640064002b2b7812 */ /* 0x000fe400078efcff */
[----:B------:R-:W-:Y:S01]  /*1d00*/  LOP3.LUT R15, R34, 0x64006400, RZ, 0xfc, !PT ;  /* 0x64006400220f7812 */ /* 0x000fe200078efcff */
[----:B------:R-:W-:Y:S01]  /*1d10*/  HFMA2 R34, R36, 0.0625, 0.0625, R17 ;  /* 0x2c002c0024227831 */ /* 0x000fe20000000011 */
[----:B------:R-:W-:Y:S01]  /*1d20*/  LOP3.LUT R37, R32, 0x64006400, RZ, 0xfc, !PT ;  /* 0x6400640020257812 */ /* 0x000fe200078efcff */
[--C-:B------:R-:W-:Y:S01]  /*1d30*/  HFMA2 R32, R38, 0.0625, 0.0625, R19.reuse ;  /* 0x2c002c0026207831 */ /* 0x100fe20000000013 */
[----:B------:R-:W-:Y:S01]  /*1d40*/  LOP3.LUT R41, R29, 0x64006400, RZ, 0xfc, !PT ;  /* 0x640064001d297812 */ /* 0x000fe200078efcff */
[----:B------:R-:W-:Y:S01]  /*1d50*/  HFMA2 R29, R39, 1, 1, R20 ;  /* 0x3c003c00271d7831 */ /* 0x000fe20000000014 */
[----:B------:R-:W-:Y:S01]  /*1d60*/  LOP3.LUT R45, R33, 0x64006400, RZ, 0xfc, !PT ;  /* 0x64006400212d7812 */ /* 0x000fe200078efcff */
[----:B------:R-:W-:Y:S01]  /*1d70*/  HADD2 R33, R35, R18 ;  /* 0x0000001223217230 */ /* 0x000fe20000000000 */
        /* <DEDUP_REMOVED lines=9> */
[----:B------:R-:W-:-:S02]  /*1e10*/  HFMA2 R35, R37, 1, 1, R16 ;  /* 0x3c003c0025237831 */ /* 0x000fc40000000010 */
[----:B------:R-:W-:Y:S02]  /*1e20*/  HFMA2 R38, R45, 0.0625, 0.0625, R10 ;  /* 0x2c002c002d267831 */ /* 0x000fe4000000000a */
[----:B------:R-:W-:Y:S02]  /*1e30*/  HFMA2 R36, R41, 0.0625, 0.0625, R8 ;  /* 0x2c002c0029247831 */ /* 0x000fe40000000008 */
[----:B------:R-:W-:Y:S02]  /*1e40*/  HADD2 R37, R14, R9 ;  /* 0x000000090e257230 */ /* 0x000fe40000000000 */
[----:B------:R-:W-:Y:S02]  /*1e50*/  HADD2 R41, R49, R18 ;  /* 0x0000001231297230 */ /* 0x000fe40000000000 */
[----:B------:R-:W-:Y:S02]  /*1e60*/  HFMA2 R42, R42, 0.0625, 0.0625, R17 ;  /* 0x2c002c002a2a7831 */ /* 0x000fe40000000011 */
[----:B------:R-:W-:-:S02]  /*1e70*/  HADD2 R45, R12, R9 ;  /* 0x000000090c2d7230 */ /* 0x000fc40000000000 */
[----:B------:R-:W-:Y:S01]  /*1e80*/  HFMA2 R46, R13, 0.0625, 0.0625, R10 ;  /* 0x2c002c000d2e7831 */ /* 0x000fe2000000000a */
[----:B------:R-:W-:Y:S06]  /*1e90*/  BRA.U !UP2, `(.L_x_143) ;  /* 0x000000010a547547 */ /* 0x000fec000b800000 */
[----:B------:R-:W0:Y:S02]  /*1ea0*/  LDS.128 R12, [UR7+-0x100] ;  /* 0xffff0007ff0c7984 */ /* 0x000e240008000c00 */
[-C--:B0-----:R-:W-:Y:S02]  /*1eb0*/  HFMA2 R47, R29, R12.reuse, RZ ;  /* 0x0000000c1d2f7231 */ /* 0x081fe400000000ff */
[-C--:B------:R-:W-:Y:S02]  /*1ec0*/  HFMA2 R49, R35, R12.reuse, RZ.H0_H0 ;  /* 0x0000000c23317231 */ /* 0x080fe400000400ff */
[-C--:B------:R-:W-:Y:S02]  /*1ed0*/  HFMA2 R48, R33, R12.reuse, RZ.H0_H0 ;  /* 0x0000000c21307231 */ /* 0x080fe400000400ff */
[----:B------:R-:W-:Y:S02]  /*1ee0*/  HFMA2 R12, R37, R12, RZ ;  /* 0x0000000c250c7231 */ /* 0x000fe400000000ff */
        /* <DEDUP_REMOVED lines=16> */
.L_x_143:
[----:B------:R-:W-:Y:S05]  /*1ff0*/  BRA.U UP1, `(.L_x_144) ;  /* 0x0000000101587547 */ /* 0x000fea000b800000 */
[----:B------:R-:W0:Y:S01]  /*2000*/  LDS.128 R12, [UR7] ;  /* 0x00000007ff0c7984 */ /* 0x000e220008000c00 */
[----:B------:R-:W-:Y:S02]  /*2010*/  IMAD.MOV.U32 R48, RZ, RZ, R32 ;  /* 0x000000ffff307224 */ /* 0x000fe400078e0020 */
        /* <DEDUP_REMOVED lines=20> */
.L_x_144:
[----:B------:R-:W2:Y:S01]  /*2160*/  LDG.E.128.CONSTANT R12, desc[UR12][R30.64] ;  /* 0x0000000c1e0c7981 */ /* 0x000ea2000c1e9d00 */
[----:B------:R-:W-:-:S05]  /*2170*/  MOV R33, UR11 ;  /* 0x0000000b00217c02 */ /* 0x000fca0008000f00 */
[----:B------:R-:W-:Y:S01]  /*2180*/  IMAD.WIDE R32, R33, 0x4, R30 ;  /* 0x0000000421207825 */ /* 0x000fe200078e021e */
[----:B--2---:R-:W-:Y:S02]  /*2190*/  SHF.R.U32.HI R31, RZ, 0x8, R14 ;  /* 0x00000008ff1f7819 */ /* 0x004fe4000001160e */
[C---:B------:R-:W-:Y:S02]  /*21a0*/  LOP3.LUT R39, R12.reuse, 0xf000f, RZ, 0xc0, !PT ;  /* 0x000f000f0c277812 */ /* 0x040fe400078ec0ff */
[----:B------:R-:W-:Y:S02]  /*21b0*/  LOP3.LUT R38, R12, 0xf000f0, RZ, 0xc0, !PT ;  /* 0x00f000f00c267812 */ /* 0x000fe400078ec0ff */
[----:B------:R-:W-:Y:S02]  /*21c0*/  LOP3.LUT R42, R15, 0xf000f0, RZ, 0xc0, !PT ;  /* 0x00f000f00f2a7812 */ /* 0x000fe400078ec0ff */
[----:B------:R-:W-:Y:S02]  /*21d0*/  SHF.R.U32.HI R12, RZ, 0x8, R12 ;  /* 0x00000008ff0c7819 */ /* 0x000fe4000001160c */
[----:B------:R-:W-:-:S02]  /*21e0*/  SHF.R.U32.HI R29, RZ, 0x8, R13 ;  /* 0x00000008ff1d7819 */ /* 0x000fc4000001160d */
[----:B------:R-:W-:Y:S02]  /*21f0*/  SHF.R.U32.HI R44, RZ, 0x8, R15 ;  /* 0x00000008ff2c7819 */ /* 0x000fe4000001160f */
[----:B------:R-:W-:Y:S02]  /*2200*/  LOP3.LUT R41, R14, 0xf000f0, RZ, 0xc0, !PT ;  /* 0x00f000f00e297812 */ /* 0x000fe400078ec0ff */
[----:B------:R-:W-:Y:S02]  /*2210*/  LOP3.LUT R37, R15, 0xf000f, RZ, 0xc0, !PT ;  /* 0x000f000f0f257812 */ /* 0x000fe400078ec0ff */
[----:B------:R-:W-:Y:S02]  /*2220*/  LOP3.LUT R43, R31, 0xf000f, RZ, 0xc0, !PT ;  /* 0x000f000f1f2b7812 */ /* 0x000fe400078ec0ff */
[C---:B------:R-:W-:Y:S02]  /*2230*/  LOP3.LUT R35, R13.reuse, 0xf000f, RZ, 0xc0, !PT ;  /* 0x000f000f0d237812 */ /* 0x040fe400078ec0ff */
[----:B------:R-:W-:-:S02]  /*2240*/  LOP3.LUT R34, R13, 0xf000f0, RZ, 0xc0, !PT ;  /* 0x00f000f00d227812 */ /* 0x000fc400078ec0ff */
[----:B------:R-:W-:Y:S02]  /*2250*/  LOP3.LUT R36, R14, 0xf000f, RZ, 0xc0, !PT ;  /* 0x000f000f0e247812 */ /* 0x000fe400078ec0ff */
[----:B------:R-:W-:Y:S02]  /*2260*/  LOP3.LUT R15, R42, 0x64006400, RZ, 0xfc, !PT ;  /* 0x640064002a0f7812 */ /* 0x000fe400078efcff */
[C---:B------:R-:W-:Y:S02]  /*2270*/  LOP3.LUT R13, R12.reuse, 0xf000f, RZ, 0xc0, !PT ;  /* 0x000f000f0c0d7812 */ /* 0x040fe400078ec0ff */
[----:B------:R-:W-:Y:S02]  /*2280*/  LOP3.LUT R14, R12, 0xf000f0, RZ, 0xc0, !PT ;  /* 0x00f000f00c0e7812 */ /* 0x000fe400078ec0ff */
[----:B------:R-:W-:Y:S02]  /*2290*/  LOP3.LUT R30, R29, 0xf000f, RZ, 0xc0, !PT ;  /* 0x000f000f1d1e7812 */ /* 0x000fe400078ec0ff */
[----:B------:R-:W-:-:S02]  /*22a0*/  LOP3.LUT R45, R31, 0xf000f0, RZ, 0xc0, !PT ;  /* 0x00f000f01f2d7812 */ /* 0x000fc400078ec0ff */
[C---:B------:R-:W-:Y:S02]  /*22b0*/  LOP3.LUT R42, R44.reuse, 0xf000f, RZ, 0xc0, !PT ;  /* 0x000f000f2c2a7812 */ /* 0x040fe400078ec0ff */
[----:B------:R-:W-:Y:S02]  /*22c0*/  LOP3.LUT R40, R29, 0xf000f0, RZ, 0xc0, !PT ;  /* 0x00f000f01d287812 */ /* 0x000fe400078ec0ff */
[----:B------:R-:W-:Y:S02]  /*22d0*/  LOP3.LUT R41, R41, 0x64006400, RZ, 0xfc, !PT ;  /* 0x6400640029297812 */ /* 0x000fe400078efcff */
[----:B------:R-:W-:Y:S02]  /*22e0*/  LOP3.LUT R44, R44, 0xf000f0, RZ, 0xc0, !PT ;  /* 0x00f000f02c2c7812 */ /* 0x000fe400078ec0ff */
[----:B------:R-:W-:Y:S02]  /*22f0*/  LOP3.LUT R43, R43, 0x64006400, RZ, 0xfc, !PT ;  /* 0x640064002b2b7812 */ /* 0x000fe400078efcff */
[----:B------:R-:W-:-:S02]  /*2300*/  LOP3.LUT R38, R38, 0x64006400, RZ, 0xfc, !PT ;  /* 0x6400640026267812 */ /* 0x000fc400078efcff */
[----:B------:R-:W-:Y:S02]  /*2310*/  LOP3.LUT R35, R35, 0x64006400, RZ, 0xfc, !PT ;  /* 0x6400640023237812 */ /* 0x000fe400078efcff */
        /* <DEDUP_REMOVED lines=8> */
[----:B------:R-:W-:-:S02]  /*23a0*/  LOP3.LUT R36, R14, 0x64006400, RZ, 0xfc, !PT ;  /* 0x640064000e247812 */ /* 0x000fc400078efcff */
        /* <DEDUP_REMOVED lines=9> */
[----:B------:R-:W-:Y:S01]  /*2440*/  HADD2 R41, R43, R16 ;  /* 0x000000102b297230 */ /* 0x000fe20000000000 */
[----:B------:R-:W-:Y:S01]  /*2450*/  LOP3.LUT R13, R44, 0x64006400, RZ, 0xfc, !PT ;  /* 0x640064002c0d7812 */ /* 0x000fe200078efcff */
[----:B------:R-:W-:-:S02]  /*2460*/  HFMA2 R43, R12, 1, 1, R9 ;  /* 0x3c003c000c2b7831 */ /* 0x000fc40000000009 */
[----:B------:R-:W-:Y:S02]  /*2470*/  HFMA2 R42, R45, 0.0625, 0.0625, R8 ;  /* 0x2c002c002d2a7831 */ /* 0x000fe40000000008 */
[----:B------:R-:W-:Y:S02]  /*2480*/  HFMA2 R44, R15, 0.0625, 0.0625, R10 ;  /* 0x2c002c000f2c7831 */ /* 0x000fe4000000000a */
[----:B------:R-:W-:Y:S02]  /*2490*/  HADD2 R39, R39, R20 ;  /* 0x0000001427277230 */ /* 0x000fe40000000000 */
[----:B------:R-:W-:Y:S02]  /*24a0*/  HFMA2 R30, R30, 0.0625, 0.0625, R17 ;  /* 0x2c002c001e1e7831 */ /* 0x000fe40000000011 */
[----:B------:R-:W-:Y:S02]  /*24b0*/  HADD2 R45, R14, R9 ;  /* 0x000000090e2d7230 */ /* 0x000fe40000000000 */
        /* <DEDUP_REMOVED lines=23> */
.L_x_145:
[----:B------:R-:W-:Y:S05]  /*2630*/  BRA.U UP1, `(.L_x_146) ;  /* 0x00000001015c7547 */ /* 0x000fea000b800000 */
[----:B------:R-:W0:Y:S01]  /*2640*/  LDS.128 R12, [UR7+0x10] ;  /* 0x00001007ff0c7984 */ /* 0x000e220008000c00 */
[----:B------:R-:W-:Y:S01]  /*2650*/  MOV R47, R29 ;  /* 0x0000001d002f7202 */ /* 0x000fe20000000f00 */
[----:B------:R-:W-:Y:S02]  /*2660*/  IMAD.MOV.U32 R48, RZ, RZ, R38 ;  /* 0x000000ffff307224 */ /* 0x000fe400078e0026 */
[-C--:B0-----:R-:W-:Y:S02]  /*2670*/  HFMA2 R29, R39, R12.reuse, RZ ;  /* 0x0000000c271d7231 */ /* 0x081fe400000000ff */
[-C--:B------:R-:W-:Y:S02]  /*2680*/  HFMA2 R35, R35, R12.reuse, RZ.H0_H0 ;  /* 0x0000000c23237231 */ /* 0x080fe400000400ff */
        /* <DEDUP_REMOVED lines=18> */
.L_x_146:
[----:B------:R-:W2:Y:S01]  /*27b0*/  LDG.E.128.CONSTANT R12, desc[UR12][R32.64] ;  /* 0x0000000c200c7981 */ /* 0x000ea2000c1e9d00 */
[----:B------:R-:W-:-:S04]  /*27c0*/  IMAD.U32 R31, RZ, RZ, UR11 ;  /* 0x0000000bff1f7e24 */ /* 0x000fc8000f8e00ff */
        /* <DEDUP_REMOVED lines=75> */
.L_x_147:
[----:B------:R-:W-:Y:S05]  /*2c80*/  BRA.U UP1, `(.L_x_148) ;  /* 0x00000001015c7547 */ /* 0x000fea000b800000 */
[----:B------:R-:W0:Y:S01]  /*2c90*/  LDS.128 R12, [UR7+0x20] ;  /* 0x00002007ff0c7984 */ /* 0x000e220008000c00 */
[----:B------:R-:W-:Y:S01]  /*2ca0*/  IMAD.MOV.U32 R47, RZ, RZ, R29 ;  /* 0x000000ffff2f7224 */ /* 0x000fe200078e001d */
[----:B------:R-:W-:Y:S01]  /*2cb0*/  MOV R48, R38 ;  /* 0x0000002600307202 */ /* 0x000fe20000000f00 */
        /* <DEDUP_REMOVED lines=20> */
.L_x_148:
[----:B------:R-:W2:Y:S02]  /*2e00*/  LDG.E.128.CONSTANT R12, desc[UR12][R30.64] ;  /* 0x0000000c1e0c7981 */ /* 0x000ea4000c1e9d00 */
[----:B--2---:R-:W-:Y:S02]  /*2e10*/  SHF.R.U32.HI R36, RZ, 0x8, R14 ;  /* 0x00000008ff247819 */ /* 0x004fe4000001160e */
[C---:B------:R-:W-:Y:S02]  /*2e20*/  LOP3.LUT R39, R12.reuse, 0xf000f, RZ, 0xc0, !PT ;  /* 0x000f000f0c277812 */ /* 0x040fe400078ec0ff */
[----:B------:R-:W-:Y:S02]  /*2e30*/  LOP3.LUT R38, R12, 0xf000f0, RZ, 0xc0, !PT ;  /* 0x00f000f00c267812 */ /* 0x000fe400078ec0ff */
[----:B------:R-:W-:Y:S02]  /*2e40*/  LOP3.LUT R42, R15, 0xf000f0, RZ, 0xc0, !PT ;  /* 0x00f000f00f2a7812 */ /* 0x000fe400078ec0ff */
[----:B------:R-:W-:-:S02]  /*2e50*/  SHF.R.U32.HI R12, RZ, 0x8, R12 ;  /* 0x00000008ff0c7819 */ /* 0x000fc4000001160c */
[----:B------:R-:W-:Y:S02]  /*2e60*/  SHF.R.U32.HI R29, RZ, 0x8, R13 ;  /* 0x00000008ff1d7819 */ /* 0x000fe4000001160d */
[----:B------:R-:W-:Y:S02]  /*2e70*/  SHF.R.U32.HI R44, RZ, 0x8, R15 ;  /* 0x00000008ff2c7819 */ /* 0x000fe4000001160f */
[----:B------:R-:W-:Y:S02]  /*2e80*/  LOP3.LUT R41, R14, 0xf000f0, RZ, 0xc0, !PT ;  /* 0x00f000f00e297812 */ /* 0x000fe400078ec0ff */
[----:B------:R-:W-:Y:S02]  /*2e90*/  LOP3.LUT R37, R15, 0xf000f, RZ, 0xc0, !PT ;  /* 0x000f000f0f257812 */ /* 0x000fe400078ec0ff */
[----:B------:R-:W-:Y:S02]  /*2ea0*/  LOP3.LUT R43, R36, 0xf000f, RZ, 0xc0, !PT ;  /* 0x000f000f242b7812 */ /* 0x000fe400078ec0ff */
[----:B------:R-:W-:-:S02]  /*2eb0*/  LOP3.LUT R35, R13, 0xf000f, RZ, 0xc0, !PT ;  /* 0x000f000f0d237812 */ /* 0x000fc400078ec0ff */
[----:B------:R-:W-:Y:S02]  /*2ec0*/  LOP3.LUT R34, R13, 0xf000f0, RZ, 0xc0, !PT ;  /* 0x00f000f00d227812 */ /* 0x000fe400078ec0ff */
[----:B------:R-:W-:Y:S02]  /*2ed0*/  LOP3.LUT R33, R14, 0xf000f, RZ, 0xc0, !PT ;  /* 0x000f000f0e217812 */ /* 0x000fe400078ec0ff */
[----:B------:R-:W-:Y:S02]  /*2ee0*/  LOP3.LUT R15, R42, 0x64006400, RZ, 0xfc, !PT ;  /* 0x640064002a0f7812 */ /* 0x000fe400078efcff */
        /* <DEDUP_REMOVED lines=60> */
.L_x_149:
        /* <DEDUP_REMOVED lines=24> */
.L_x_150:
[----:B------:R-:W-:Y:S01]  /*3430*/  UIADD3 UR15, UPT, UPT, UR15, 0x20, URZ ;  /* 0x000000200f0f7890 */ /* 0x000fe2000fffe0ff */
[----:B------:R-:W-:Y:S01]  /*3440*/  MOV R13, UR11 ;  /* 0x0000000b000d7c02 */ /* 0x000fe20008000f00 */
[----:B------:R-:W-:Y:S02]  /*3450*/  UIADD3 UR4, UPT, UPT, UR4, 0x20, URZ ;  /* 0x0000002004047890 */ /* 0x000fe4000fffe0ff */
[----:B------:R-:W-:Y:S02]  /*3460*/  UIADD3 UR7, UPT, UPT, UR7, 0x40, URZ ;  /* 0x0000004007077890 */ /* 0x000fe4000fffe0ff */
[----:B------:R-:W-:Y:S01]  /*3470*/  ISETP.LE.AND P0, PT, R28, UR15, PT ;  /* 0x0000000f1c007c0c */ /* 0x000fe2000bf03270 */
[----:B------:R-:W-:-:S04]  /*3480*/  IMAD.WIDE R30, R13, 0x4, R30 ;  /* 0x000000040d1e7825 */ /* 0x000fc800078e021e */
[----:B------:R-:W-:Y:S01]  /*3490*/  IMAD.MOV.U32 R32, RZ, RZ, R30 ;  /* 0x000000ffff207224 */ /* 0x000fe200078e001e */
[----:B------:R-:W-:-:S07]  /*34a0*/  MOV R33, R31 ;  /* 0x0000001f00217202 */ /* 0x000fce0000000f00 */
[----:B------:R-:W-:Y:S05]  /*34b0*/  @!P0 BRA `(.L_x_151) ;  /* 0xffffffe000d08947 */ /* 0x000fea000383ffff */
.L_x_141:
[----:B------:R-:W0:Y:S01]  /*34c0*/  LDC.64 R8, c[0x0][0x3a0] ;  /* 0x0000e800ff087b82 */ /* 0x000e220000000a00 */
[----:B------:R-:W-:Y:S02]  /*34d0*/  IMAD.U32 R10, RZ, RZ, UR14 ;  /* 0x0000000eff0a7e24 */ /* 0x000fe4000f8e00ff */
[----:B------:R-:W-:Y:S02]  /*34e0*/  HADD2 R11, R11.H0_H0, R11.H1_H1 ;  /* 0x3000000b0b0b7230 */ /* 0x000fe40000000800 */
[----:B------:R-:W-:Y:S02]  /*34f0*/  IMAD R27, R10, UR11, R27 ;  /* 0x0000000b0a1b7c24 */ /* 0x000fe4000f8e021b */
[----:B------:R-:W-:-:S05]  /*3500*/  HADD2 R10, R7.H0_H0, R7.H1_H1 ;  /* 0x30000007070a7230 */ /* 0x000fca0000000800 */
[----:B------:R-:W-:Y:S01]  /*3510*/  PRMT R11, R11, 0x5410, R10 ;  /* 0x000054100b0b7816 */ /* 0x000fe2000000000a */
[----:B0-----:R-:W-:-:S05]  /*3520*/  IMAD.WIDE R8, R27, 0x2, R8 ;  /* 0x000000021b087825 */ /* 0x001fca00078e0208 */
[----:B------:R0:W-:Y:S01]  /*3530*/  ATOM.E.ADD.F16x2.RN.STRONG.GPU P0, RZ, desc[UR12][R8.64], R11 ;  /* 0x8000000b08ff79a2 */ /* 0x0001e2000c10e10c */
[----:B------:R-:W-:Y:S01]  /*3540*/  HADD2 R12, R6.H0_H0, R6.H1_H1 ;  /* 0x30000006060c7230 */ /* 0x000fe20000000800 */
[----:B------:R-:W-:Y:S01]  /*3550*/  UISETP.NE.AND UP0, UPT, UR6, 0x1, UPT ;  /* 0x000000010600788c */ /* 0x000fe2000bf05270 */
[----:B------:R-:W-:Y:S01]  /*3560*/  HADD2 R13, R5.H0_H0, R5.H1_H1 ;  /* 0x30000005050d7230 */ /* 0x000fe20000000800 */
[----:B------:R-:W-:Y:S04]  /*3570*/  BSSY.RECONVERGENT B0, `(.L_x_152) ;  /* 0x0000010000007945 */ /* 0x000fe80003800200 */
[----:B------:R-:W-:Y:S01]  /*3580*/  PRMT R12, R12, 0x5410, R13 ;  /* 0x000054100c0c7816 */ /* 0x000fe2000000000d */
[----:B0-----:R-:W-:Y:S06]  /*3590*/  @P0 BRA `(.L_x_153) ;  /* 0x0000000000340947 */ /* 0x001fec0003800000 */
[----:B------:R-:W0:Y:S02]  /*35a0*/  QSPC.E.S P0, RZ, [R8] ;  /* 0x0000000008ff73aa */ /* 0x000e240000000500 */
[----:B0-----:R-:W-:Y:S05]  /*35b0*/  @!P0 BRA `(.L_x_154) ;  /* 0x0000000000208947 */ /* 0x001fea0003800000 */
[----:B------:R-:W-:Y:S02]  /*35c0*/  MOV R6, R8 ;  /* 0x0000000800067202 */ /* 0x000fe40000000f00 */
[----:B------:R-:W-:Y:S02]  /*35d0*/  PRMT R11, R11, 0x5410, R10 ;  /* 0x000054100b0b7816 */ /* 0x000fe4000000000a */
[----:B------:R-:W-:-:S07]  /*35e0*/  MOV R5, R6 ;  /* 0x0000000600057202 */ /* 0x000fce0000000f00 */
.L_x_155:
[----:B------:R-:W0:Y:S02]  /*35f0*/  LDS R6, [R5] ;  /* 0x0000000005067984 */ /* 0x000e240000000800 */
[----:B0-----:R-:W-:-:S05]  /*3600*/  HFMA2 R7, R6, 1, 1, R11 ;  /* 0x3c003c0006077831 */ /* 0x001fca000000000b */
[----:B------:R-:W0:Y:S02]  /*3610*/  ATOMS.CAST.SPIN P0, [R5], R6, R7 ;  /* 0x000000060500758d */ /* 0x000e240001800007 */
[----:B0-----:R-:W-:Y:S05]  /*3620*/  @!P0 BRA `(.L_x_155) ;  /* 0xfffffffc00f08947 */ /* 0x001fea000383ffff */
[----:B------:R-:W-:Y:S05]  /*3630*/  BRA `(.L_x_153) ;  /* 0x00000000000c7947 */ /* 0x000fea0003800000 */
.L_x_154:
[----:B------:R-:W2:Y:S02]  /*3640*/  LD.E R5, desc[UR12][R8.64] ;  /* 0x0000000c08057980 */ /* 0x000ea4000c101900 */
[----:B--2---:R-:W-:-:S05]  /*3650*/  IMAD.IADD R5, R11, 0x1, R5 ;  /* 0x000000010b057824 */ /* 0x004fca00078e0205 */
[----:B------:R0:W-:Y:S02]  /*3660*/  ST.E desc[UR12][R8.64], R5 ;  /* 0x0000000508007985 */ /* 0x0001e4000c10190c */
.L_x_153:
[----:B------:R-:W-:Y:S05]  /*3670*/  BSYNC.RECONVERGENT B0 ;  /* 0x0000000000007941 */ /* 0x000fea0003800200 */
.L_x_152:
        /* <DEDUP_REMOVED lines=8> */
.L_x_159:
[----:B------:R-:W0:Y:S02]  /*3700*/  LDS R6, [R5+0x4] ;  /* 0x0000040005067984 */ /* 0x000e240000000800 */
[----:B0-----:R-:W-:-:S05]  /*3710*/  HADD2 R7, R6, R12 ;  /* 0x0000000c06077230 */ /* 0x001fca0000000000 */
[----:B------:R-:W0:Y:S02]  /*3720*/  ATOMS.CAST.SPIN P0, [R5+0x4], R6, R7 ;  /* 0x000004060500758d */ /* 0x000e240001800007 */
[----:B0-----:R-:W-:Y:S05]  /*3730*/  @!P0 BRA `(.L_x_159) ;  /* 0xfffffffc00f08947 */ /* 0x001fea000383ffff */
[----:B------:R-:W-:Y:S05]  /*3740*/  BRA `(.L_x_157) ;  /* 0x00000000000c7947 */ /* 0x000fea0003800000 */
.L_x_158:
[----:B0-----:R-:W2:Y:S02]  /*3750*/  LD.E R5, desc[UR12][R8.64+0x4] ;  /* 0x0000040c08057980 */ /* 0x001ea4000c101900 */
[----:B--2---:R-:W-:-:S05]  /*3760*/  IMAD.IADD R5, R12, 0x1, R5 ;  /* 0x000000010c057824 */ /* 0x004fca00078e0205 */
[----:B------:R1:W-:Y:S02]  /*3770*/  ST.E desc[UR12][R8.64+0x4], R5 ;  /* 0x0000040508007985 */ /* 0x0003e4000c10190c */
.L_x_157:
[----:B------:R-:W-:Y:S05]  /*3780*/  BSYNC.RECONVERGENT B0 ;  /* 0x0000000000007941 */ /* 0x000fea0003800200 */
.L_x_156:
        /* <DEDUP_REMOVED lines=18> */
.L_x_163:
[----:B------:R-:W0:Y:S02]  /*38b0*/  LDS R2, [R0] ;  /* 0x0000000000027984 */ /* 0x000e240000000800 */
[----:B0-----:R-:W-:-:S05]  /*38c0*/  HFMA2 R3, R2, 1, 1, R4 ;  /* 0x3c003c0002037831 */ /* 0x001fca0000000004 */
[----:B------:R-:W0:Y:S02]  /*38d0*/  ATOMS.CAST.SPIN P0, [R0], R2, R3 ;  /* 0x000000020000758d */ /* 0x000e240001800003 */
[----:B0-----:R-:W-:Y:S05]  /*38e0*/  @!P0 BRA `(.L_x_163) ;  /* 0xfffffffc00f08947 */ /* 0x001fea000383ffff */
[----:B------:R-:W-:Y:S05]  /*38f0*/  BRA `(.L_x_161) ;  /* 0x00000000000c7947 */ /* 0x000fea0003800000 */
.L_x_162:
[----:B------:R-:W2:Y:S02]  /*3900*/  LD.E R0, desc[UR12][R8.64] ;  /* 0x0000000c08007980 */ /* 0x000ea4000c101900 */
[----:B--2---:R-:W-:-:S05]  /*3910*/  IADD3 R3, PT, PT, R4, R0, RZ ;  /* 0x0000000004037210 */ /* 0x004fca0007ffe0ff */
[----:B------:R0:W-:Y:S02]  /*3920*/  ST.E desc[UR12][R8.64], R3 ;  /* 0x0000000308007985 */ /* 0x0001e4000c10190c */
.L_x_161:
[----:B------:R-:W-:Y:S05]  /*3930*/  BSYNC.RECONVERGENT B0 ;  /* 0x0000000000007941 */ /* 0x000fea0003800200 */
.L_x_160:
[----:B------:R1:W-:Y:S02]  /*3940*/  ATOM.E.ADD.F16x2.RN.STRONG.GPU P0, RZ, desc[UR12][R8.64+0x4], R6 ;  /* 0x8000040608ff79a2 */ /* 0x0003e4000c10e10c */
[----:B-1----:R-:W-:Y:S05]  /*3950*/  @P0 EXIT ;  /* 0x000000000000094d */ /* 0x002fea0003800000 */
[----:B------:R-:W1:Y:S02]  /*3960*/  QSPC.E.S P0, RZ, [R8+0x4] ;  /* 0x0000040008ff73aa */ /* 0x000e640000000500 */
[----:B-1----:R-:W-:Y:S05]  /*3970*/  @!P0 BRA `(.L_x_164) ;  /* 0x0000000000208947 */ /* 0x002fea0003800000 */
[----:B------:R-:W-:Y:S01]  /*3980*/  IMAD.MOV.U32 R2, RZ, RZ, R8 ;  /* 0x000000ffff027224 */ /* 0x000fe200078e0008 */
[----:B------:R-:W-:-:S04]  /*3990*/  PRMT R6, R6, 0x5410, R7 ;  /* 0x0000541006067816 */ /* 0x000fc80000000007 */
[----:B------:R-:W-:-:S07]  /*39a0*/  MOV R0, R2 ;  /* 0x0000000200007202 */ /* 0x000fce0000000f00 */
.L_x_165:
[----:B------:R-:W0:Y:S02]  /*39b0*/  LDS R2, [R0+0x4] ;  /* 0x0000040000027984 */ /* 0x000e240000000800 */
[----:B0-----:R-:W-:-:S05]  /*39c0*/  HADD2 R3, R2, R6 ;  /* 0x0000000602037230 */ /* 0x001fca0000000000 */
[----:B------:R-:W0:Y:S02]  /*39d0*/  ATOMS.CAST.SPIN P0, [R0+0x4], R2, R3 ;  /* 0x000004020000758d */ /* 0x000e240001800003 */
[----:B0-----:R-:W-:Y:S05]  /*39e0*/  @!P0 BRA `(.L_x_165) ;  /* 0xfffffffc00f08947 */ /* 0x001fea000383ffff */
[----:B------:R-:W-:Y:S05]  /*39f0*/  EXIT ;  /* 0x000000000000794d */ /* 0x000fea0003800000 */
.L_x_164:
[----:B------:R-:W0:Y:S02]  /*3a00*/  LD.E R0, desc[UR12][R8.64+0x4] ;  /* 0x0000040c08007980 */ /* 0x000e24000c101900 */
[----:B0-----:R-:W-:-:S05]  /*3a10*/  IADD3 R3, PT, PT, R6, R0, RZ ;  /* 0x0000000006037210 */ /* 0x001fca0007ffe0ff */
[----:B------:R-:W-:Y:S01]  /*3a20*/  ST.E desc[UR12][R8.64+0x4], R3 ;  /* 0x0000040308007985 */ /* 0x000fe2000c10190c */
[----:B------:R-:W-:Y:S05]  /*3a30*/  EXIT ;  /* 0x000000000000794d */ /* 0x000fea0003800000 */
.L_x_166:
        /* <DEDUP_REMOVED lines=12> */
.L_x_181:


//--------------------- .text._Z28gemm_half_q_half_gptq_kernelILi1ELb1ELb0EEvPK6__halfPKjS4_S2_PS0_iiiiiPKtibS2_i --------------------------
	.section	.text._Z28gemm_half_q_half_gptq_kernelILi1ELb1ELb0EEvPK6__halfPKjS4_S2_PS0_iiiiiPKtibS2_i,"ax",@progbits
	.align	128
        .global         _Z28gemm_half_q_half_gptq_kernelILi1ELb1ELb0EEvPK6__halfPKjS4_S2_PS0_iiiiiPKtibS2_i
        .type           _Z28gemm_half_q_half_gptq_kernelILi1ELb1ELb0EEvPK6__halfPKjS4_S2_PS0_iiiiiPKtibS2_i,@function
        .size           _Z28gemm_half_q_half_gptq_kernelILi1ELb1ELb0EEvPK6__halfPKjS4_S2_PS0_iiiiiPKtibS2_i,(.L_x_182 - _Z28gemm_half_q_half_gptq_kernelILi1ELb1ELb0EEvPK6__halfPKjS4_S2_PS0_iiiiiPKtibS2_i)
        .other          _Z28gemm_half_q_half_gptq_kernelILi1ELb1ELb0EEvPK6__halfPKjS4_S2_PS0_iiiiiPKtibS2_i,@"STO_CUDA_ENTRY STV_DEFAULT"
_Z28gemm_half_q_half_gptq_kernelILi1ELb1ELb0EEvPK6__halfPKjS4_S2_PS0_iiiiiPKtibS2_i:
.text._Z28gemm_half_q_half_gptq_kernelILi1ELb1ELb0EEvPK6__halfPKjS4_S2_PS0_iiiiiPKtibS2_i:
[----:B------:R-:W-:Y:S08]  /*0000*/  LDC R1, c[0x0][0x37c] ;  /* 0x0000df00ff017b82 */ /* 0x000ff00000000800 */
[----:B------:R-:W0:Y:S08]  /*0010*/  S2UR UR7, SR_CTAID.Y ;  /* 0x00000000000779c3 */ /* 0x000e300000002600 */
[----:B------:R-:W0:Y:S02]  /*0020*/  LDC R0, c[0x0][0x3a8] ;  /* 0x0000ea00ff007b82 */ /* 0x000e240000000800 */
[----:B0-----:R-:W-:-:S13]  /*0030*/  ISETP.LE.AND P0, PT, R0, UR7, PT ;  /* 0x0000000700007c0c */ /* 0x001fda000bf03270 */
[----:B------:R-:W-:Y:S05]  /*0040*/  @P0 EXIT ;  /* 0x000000000000094d */ /* 0x000fea0003800000 */
[----:B------:R-:W0:Y:S01]  /*0050*/  LDC.64 R2, c[0x0][0x3d0] ;  /* 0x0000f400ff027b82 */ /* 0x000e220000000a00 */
[----:B------:R-:W0:Y:S02]  /*0060*/  LDCU.64 UR12, c[0x0][0x358] ;  /* 0x00006b00ff0c77ac */ /* 0x000e240008000a00 */
[----:B0-----:R-:W2:Y:S01]  /*0070*/  LDG.E.U16 R2, desc[UR12][R2.64] ;  /* 0x0000000c02027981 */ /* 0x001ea2000c1e1500 */
[----:B------:R-:W0:Y:S01]  /*0080*/  S2R R0, SR_TID.X ;  /* 0x0000000000007919 */ /* 0x000e220000002100 */
[----:B------:R-:W1:Y:S01]  /*0090*/  S2R R5, SR_CTAID.X ;  /* 0x0000000000057919 */ /* 0x000e620000002500 */
[----:B--2---:R-:W-:-:S13]  /*00a0*/  ISETP.NE.AND P0, PT, R2, RZ, PT ;  /* 0x000000ff0200720c */ /* 0x004fda0003f05270 */
[----:B01----:R-:W-:Y:S05]  /*00b0*/  @!P0 EXIT ;  /* 0x000000000000894d */ /* 0x003fea0003800000 */
[----:B------:R-:W0:Y:S01]  /*00c0*/  S2UR UR6, SR_CTAID.Z ;  /* 0x00000000000679c3 */ /* 0x000e220000002700 */
[----:B------:R-:W1:Y:S01]  /*00d0*/  LDCU UR8, c[0x0][0x3ac] ;  /* 0x00007580ff0877ac */ /* 0x000e620008000800 */
[----:B------:R-:W-:Y:S01]  /*00e0*/  IMAD R5, R5, 0x80, R0 ;  /* 0x0000008005057824 */ /* 0x000fe200078e0200 */
[----:B------:R-:W-:Y:S03]  /*00f0*/  BSSY.RECONVERGENT B0, `(.L_x_167) ;  /* 0x000001c000007945 */ /* 0x000fe60003800200 */
[----:B------:R-:W-:Y:S02]  /*0100*/  IMAD.SHL.U32 R25, R5, 0x4, RZ ;  /* 0x0000000405197824 */ /* 0x000fe400078e00ff */
[----:B------:R-:W2:Y:S03]  /*0110*/  LDC R3, c[0x0][0x3b0] ;  /* 0x0000ec00ff037b82 */ /* 0x000ea60000000800 */
[----:B-1----:R-:W-:Y:S01]  /*0120*/  ISETP.GE.AND P1, PT, R25, UR8, PT ;  /* 0x0000000819007c0c */ /* 0x002fe2000bf26270 */
[----:B0-----:R-:W-:-:S06]  /*0130*/  USHF.L.U32 UR10, UR6, 0x7, URZ ;  /* 0x00000007060a7899 */ /* 0x001fcc00080006ff */
[----:B------:R-:W-:Y:S02]  /*0140*/  IMAD.U32 R26, RZ, RZ, UR10 ;  /* 0x0000000aff1a7e24 */ /* 0x000fe4000f8e00ff */
[----:B------:R-:W-:-:S03]  /*0150*/  VIADD R11, R0, UR10 ;  /* 0x0000000a000b7c36 */ /* 0x000fc60008000000 */
[----:B--2---:R-:W-:-:S04]  /*0160*/  VIADDMNMX R26, R26, 0x80, R3, PT ;  /* 0x000000801a1a7846 */ /* 0x004fc80003800103 */
[----:B------:R-:W-:-:S13]  /*0170*/  ISETP.GE.AND P0, PT, R11, R26, PT ;  /* 0x0000001a0b00720c */ /* 0x000fda0003f06270 */
[----:B------:R-:W-:Y:S05]  /*0180*/  @P0 BRA `(.L_x_168) ;  /* 0x0000000000480947 */ /* 0x000fea0003800000 */
[----:B------:R-:W0:Y:S01]  /*0190*/  LDCU.64 UR4, c[0x0][0x3c0] ;  /* 0x00007800ff0477ac */ /* 0x000e220008000a00 */
[----:B------:R-:W1:Y:S01]  /*01a0*/  LDC.64 R4, c[0x0][0x380] ;  /* 0x0000e000ff047b82 */ /* 0x000e620000000a00 */
[----:B0-----:R-:W-:-:S04]  /*01b0*/  ISETP.NE.U32.AND P0, PT, RZ, UR4, PT ;  /* 0x00000004ff007c0c */ /* 0x001fc8000bf05070 */
[----:B------:R-:W-:-:S13]  /*01c0*/  ISETP.NE.AND.EX P0, PT, RZ, UR5, PT, P0 ;  /* 0x00000005ff007c0c */ /* 0x000fda000bf05300 */
[----:B------:R-:W0:Y:S02]  /*01d0*/  @P0 LDC.64 R6, c[0x0][0x3c0] ;  /* 0x0000f000ff060b82 */ /* 0x000e240000000a00 */
[----:B0-----:R-:W-:-:S06]  /*01e0*/  @P0 IMAD.WIDE.U32 R6, R11, 0x2, R6 ;  /* 0x000000020b060825 */ /* 0x001fcc00078e0006 */
[----:B------:R-:W2:Y:S01]  /*01f0*/  @P0 LDG.E.U16.CONSTANT R7, desc[UR12][R6.64] ;  /* 0x0000000c06070981 */ /* 0x000ea2000c1e9500 */
[----:B------:R-:W-:-:S04]  /*0200*/  IMAD R9, R3, UR7, RZ ;  /* 0x0000000703097c24 */ /* 0x000fc8000f8e02ff */
[----:B-1----:R-:W-:-:S04]  /*0210*/  IMAD.WIDE R4, R9, 0x2, R4 ;  /* 0x0000000209047825 */ /* 0x002fc800078e0204 */
[----:B--2---:R-:W-:-:S05]  /*0220*/  @P0 IMAD.WIDE.U32 R8, R7, 0x2, R4 ;  /* 0x0000000207080825 */ /* 0x004fca00078e0004 */
[----:B------:R-:W2:Y:S01]  /*0230*/  @P0 LDG.E.U16.CONSTANT R2, desc[UR12][R8.64] ;  /* 0x0000000c08020981 */ /* 0x000ea2000c1e9500 */
[----:B------:R-:W-:Y:S01]  /*0240*/  @!P0 IMAD.WIDE.U32 R4, R11, 0x2, R4 ;  /* 0x000000020b048825 */ /* 0x000fe200078e0004 */
[----:B------:R-:W0:Y:S01]  /*0250*/  S2UR UR5, SR_CgaCtaId ;  /* 0x00000000000579c3 */ /* 0x000e220000008800 */
[----:B------:R-:W-:-:S03]  /*0260*/  UMOV UR4, 0x400 ;  /* 0x0000040000047882 */ /* 0x000fc60000000000 */
[----:B------:R-:W2:Y:S01]  /*0270*/  @!P0 LDG.E.U16.CONSTANT R2, desc[UR12][R4.64] ;  /* 0x0000000c04028981 */ /* 0x000ea2000c1e9500 */
[----:B0-----:R-:W-:-:S06]  /*0280*/  ULEA UR4, UR5, UR4, 0x18 ;  /* 0x0000000405047291 */ /* 0x001fcc000f8ec0ff */
[----:B------:R-:W-:-:S05]  /*0290*/  LEA R7, R0, UR4, 0x1 ;  /* 0x0000000400077c11 */ /* 0x000fca000f8e08ff */
[----:B--2---:R0:W-:Y:S02]  /*02a0*/  STS.U16 [R7], R2 ;  /* 0x0000000207007388 */ /* 0x0041e40000000400 */
.L_x_168:
[----:B------:R-:W-:Y:S05]  /*02b0*/  BSYNC.RECONVERGENT B0 ;  /* 0x0000000000007941 */ /* 0x000fea0003800200 */
.L_x_167:
[----:B------:R-:W-:Y:S05]  /*02c0*/  @P1 EXIT ;  /* 0x000000000000194d */ /* 0x000fea0003800000 */
[----:B------:R-:W0:Y:S01]  /*02d0*/  LDCU UR7, c[0x0][0x3b8] ;  /* 0x00007700ff0777ac */ /* 0x000e220008000800 */
[----:B------:R-:W-:Y:S01]  /*02e0*/  IABS R8, UR10 ;  /* 0x0000000a00087c13 */ /* 0x000fe20008000000 */
[----:B------:R-:W-:Y:S01]  /*02f0*/  IMAD.SHL.U32 R24, R0, 0x10, RZ ;  /* 0x0000001000187824 */ /* 0x000fe200078e00ff */
[----:B------:R-:W1:Y:S01]  /*0300*/  LDCU.64 UR14, c[0x0][0x388] ;  /* 0x00007100ff0e77ac */ /* 0x000e620008000a00 */
[----:B0-----:R-:W-:-:S05]  /*0310*/  IMAD.U32 R2, RZ, RZ, UR7 ;  /* 0x00000007ff027e24 */ /* 0x001fca000f8e00ff */
[----:B------:R-:W-:-:S04]  /*0320*/  IABS R7, R2 ;  /* 0x0000000200077213 */ /* 0x000fc80000000000 */
[----:B------:R-:W0:Y:S08]  /*0330*/  I2F.RP R2, R7 ;  /* 0x0000000700027306 */ /* 0x000e300000209400 */
[----:B0-----:R-:W0:Y:S02]  /*0340*/  MUFU.RCP R2, R2 ;  /* 0x0000000200027308 */ /* 0x001e240000001000 */
[----:B0-----:R-:W-:-:S06]  /*0350*/  VIADD R4, R2, 0xffffffe ;  /* 0x0ffffffe02047836 */ /* 0x001fcc0000000000 */
[----:B------:R0:W2:Y:S02]  /*0360*/  F2I.FTZ.U32.TRUNC.NTZ R5, R4 ;  /* 0x0000000400057305 */ /* 0x0000a4000021f000 */
[----:B0-----:R-:W-:-:S05]  /*0370*/  IMAD.MOV.U32 R4, RZ, RZ, RZ ;  /* 0x000000ffff047224 */ /* 0x001fca00078e00ff */
[----:B------:R-:W-:Y:S01]  /*0380*/  R2UR UR4, R4 ;  /* 0x00000000040472ca */ /* 0x000fe200000e0000 */
[----:B--2---:R-:W-:Y:S01]  /*0390*/  IMAD.MOV R6, RZ, RZ, -R5 ;  /* 0x000000ffff067224 */ /* 0x004fe200078e0a05 */
[----:B------:R-:W-:-:S03]  /*03a0*/  R2UR UR5, R5 ;  /* 0x00000000050572ca */ /* 0x000fc600000e0000 */
[----:B------:R-:W-:Y:S02]  /*03b0*/  IMAD R9, R6, R7, RZ ;  /* 0x0000000706097224 */ /* 0x000fe400078e02ff */
[----:B------:R-:W-:-:S05]  /*03c0*/  IMAD.MOV.U32 R6, RZ, RZ, R8 ;  /* 0x000000ffff067224 */ /* 0x000fca00078e0008 */
[----:B------:R-:W-:-:S03]  /*03d0*/  R2UR UR9, R6 ;  /* 0x00000000060972ca */ /* 0x000fc600000e0000 */
[----:B------:R-:W-:Y:S02]  /*03e0*/  IMAD.HI.U32 R9, R5, R9, UR4 ;  /* 0x0000000405097e27 */ /* 0x000fe4000f8e0009 */
[----:B------:R-:W0:Y:S03]  /*03f0*/  LDC.64 R4, c[0x0][0x390] ;  /* 0x0000e400ff047b82 */ /* 0x000e260000000a00 */
[----:B------:R-:W-:-:S05]  /*0400*/  R2UR UR4, R9 ;  /* 0x00000000090472ca */ /* 0x000fca00000e0000 */
[----:B------:R-:W2:Y:S08]  /*0410*/  LDC.64 R8, c[0x0][0x398] ;  /* 0x0000e600ff087b82 */ /* 0x000eb00000000a00 */
[----:B------:R-:W-:Y:S02]  /*0420*/  UIMAD.WIDE.U32 UR4, UR4, UR9, URZ ;  /* 0x00000009040472a5 */ /* 0x000fe4000f8e00ff */
[----:B------:R-:W-:-:S04]  /*0430*/  ULOP3.LUT UR4, UR10, UR7, URZ, 0x3c, !UPT ;  /* 0x000000070a047292 */ /* 0x000fc8000f8e3cff */
[----:B------:R-:W-:-:S05]  /*0440*/  IADD3 R2, PT, PT, RZ, -UR5, RZ ;  /* 0x80000005ff027c10 */ /* 0x000fca000fffe0ff */
[----:B------:R-:W-:-:S05]  /*0450*/  IMAD R2, R7, R2, UR9 ;  /* 0x0000000907027e24 */ /* 0x000fca000f8e0202 */
        /* <DEDUP_REMOVED lines=18> */
[----:B------:R-:W-:-:S05]  /*0580*/  IMAD.U32 R2, RZ, RZ, UR4 ;  /* 0x00000004ff027e24 */ /* 0x000fca000f8e00ff */
[----:B------:R-:W-:Y:S01]  /*0590*/  LEA.HI.SX32 R7, R2, R23, 0x1d ;  /* 0x0000001702077211 */ /* 0x000fe200078feaff */
[----:B------:R-:W3:Y:S04]  /*05a0*/  LDCU.U8 UR4, c[0x0][0x3cc] ;  /* 0x00007980ff0477ac */ /* 0x000ee80008000000 */
[----:B0-----:R-:W-:-:S06]  /*05b0*/  IMAD.WIDE R4, R7, 0x4, R4 ;  /* 0x0000000407047825 */ /* 0x001fcc00078e0204 */
[----:B------:R-:W4:Y:S01]  /*05c0*/  LDG.E.CONSTANT R5, desc[UR12][R4.64] ;  /* 0x0000000c04057981 */ /* 0x000f22000c1e9900 */
[----:B------:R-:W-:-:S04]  /*05d0*/  VIADD R7, R25, UR9 ;  /* 0x0000000919077c36 */ /* 0x000fc80008000000 */
[----:B--2---:R-:W-:-:S05]  /*05e0*/  IMAD.WIDE R8, R7, 0x2, R8 ;  /* 0x0000000207087825 */ /* 0x004fca00078e0208 */
[----:B------:R-:W2:Y:S04]  /*05f0*/  LDG.E.CONSTANT R6, desc[UR12][R8.64] ;  /* 0x0000000c08067981 */ /* 0x000ea8000c1e9900 */
[----:B------:R0:W5:Y:S01]  /*0600*/  LDG.E.CONSTANT R7, desc[UR12][R8.64+0x4] ;  /* 0x0000040c08077981 */ /* 0x000162000c1e9900 */
[----:B---3--:R-:W-:Y:S01]  /*0610*/  UPRMT UR4, UR4, 0x8880, URZ ;  /* 0x0000888004047896 */ /* 0x008fe200080000ff */
[----:B------:R-:W-:Y:S01]  /*0620*/  LOP3.LUT R24, R24, 0x10, RZ, 0xc0, !PT ;  /* 0x0000001018187812 */ /* 0x000fe200078ec0ff */
[----:B------:R-:W-:Y:S01]  /*0630*/  I2F.F16 R14, -0x40 ;  /* 0xffffffc0000e7906 */ /* 0x000fe20000200c00 */
[----:B------:R-:W3:Y:S01]  /*0640*/  S2R R2, SR_CTAID.Y ;  /* 0x0000000000027919 */ /* 0x000ee20000002600 */
[----:B------:R-:W-:Y:S01]  /*0650*/  CS2R R28, SRZ ;  /* 0x00000000001c7805 */ /* 0x000fe2000001ff00 */
[----:B------:R-:W-:Y:S01]  /*0660*/  IMAD.MOV.U32 R32, RZ, RZ, RZ ;  /* 0x000000ffff207224 */ /* 0x000fe200078e00ff */
[----:B------:R-:W-:Y:S01]  /*0670*/  ISETP.NE.AND P0, PT, RZ, UR4, PT ;  /* 0x00000004ff007c0c */ /* 0x000fe2000bf05270 */
[----:B------:R-:W-:-:S03]  /*0680*/  UIMAD UR4, UR6, UR8, URZ ;  /* 0x00000008060472a4 */ /* 0x000fc6000f8e02ff */
[----:B------:R-:W-:Y:S01]  /*0690*/  ISETP.NE.OR P0, PT, RZ, UR6, !P0 ;  /* 0x00000006ff007c0c */ /* 0x000fe2000c705670 */
[----:B------:R-:W-:-:S06]  /*06a0*/  USHF.L.U32 UR4, UR4, 0x4, URZ ;  /* 0x0000000404047899 */ /* 0x000fcc00080006ff */
[----:B------:R-:W-:Y:S01]  /*06b0*/  IMAD.U32 R27, RZ, RZ, UR4 ;  /* 0x00000004ff1b7e24 */ /* 0x000fe2000f8e00ff */
[----:B------:R-:W-:-:S04]  /*06c0*/  IADD3 R39, P1, PT, R25, UR4, RZ ;  /* 0x0000000419277c10 */ /* 0x000fc8000ff3e0ff */
[----:B-1----:R-:W-:Y:S02]  /*06d0*/  LEA R38, P2, R39, UR14, 0x2 ;  /* 0x0000000e27267c11 */ /* 0x002fe4000f8410ff */
[----:B----4-:R-:W-:Y:S02]  /*06e0*/  SHF.R.U32.HI R11, RZ, R24, R5 ;  /* 0x00000018ff0b7219 */ /* 0x010fe40000011605 */
[----:B------:R-:W1:Y:S02]  /*06f0*/  @!P0 LDC.64 R4, c[0x0][0x3a0] ;  /* 0x0000e800ff048b82 */ /* 0x000e640000000a00 */
[----:B0-----:R-:W-:Y:S02]  /*0700*/  LOP3.LUT R8, R11, 0xf, RZ, 0xc0, !PT ;  /* 0x0000000f0b087812 */ /* 0x001fe400078ec0ff */
[--C-:B------:R-:W-:Y:S02]  /*0710*/  SHF.R.U32.HI R9, RZ, 0x4, R11.reuse ;  /* 0x00000004ff097819 */ /* 0x100fe4000001160b */
[--C-:B------:R-:W-:Y:S01]  /*0720*/  SHF.R.U32.HI R10, RZ, 0x8, R11.reuse ;  /* 0x00000008ff0a7819 */ /* 0x100fe2000001160b */
[C---:B------:R-:W-:Y:S01]  /*0730*/  VIADD R12, R8.reuse, 0x1 ;  /* 0x00000001080c7836 */ /* 0x040fe20000000000 */
[----:B------:R-:W-:Y:S01]  /*0740*/  SHF.R.U32.HI R11, RZ, 0xc, R11 ;  /* 0x0000000cff0b7819 */ /* 0x000fe2000001160b */
[----:B------:R-:W-:Y:S01]  /*0750*/  VIADD R8, R8, 0xe401 ;  /* 0x0000e40108087836 */ /* 0x000fe20000000000 */
[----:B------:R-:W-:Y:S01]  /*0760*/  LOP3.LUT R10, R10, 0xf, RZ, 0xc0, !PT ;  /* 0x0000000f0a0a7812 */ /* 0x000fe200078ec0ff */
[----:B------:R0:W4:Y:S01]  /*0770*/  I2F.F16 R17, R12 ;  /* 0x0000000c00117306 */ /* 0x0001220000200c00 */
[----:B------:R-:W-:-:S02]  /*0780*/  LOP3.LUT R11, R11, 0xf, RZ, 0xc0, !PT ;  /* 0x0000000f0b0b7812 */ /* 0x000fc400078ec0ff */
[----:B------:R-:W-:Y:S01]  /*0790*/  LOP3.LUT R9, R9, 0xf, RZ, 0xc0, !PT ;  /* 0x0000000f09097812 */ /* 0x000fe200078ec0ff */
[C---:B------:R-:W-:Y:S01]  /*07a0*/  VIADD R16, R10.reuse, 0x1 ;  /* 0x000000010a107836 */ /* 0x040fe20000000000 */
[----:B------:R-:W-:Y:S01]  /*07b0*/  IADD3 R18, PT, PT, R11, 0x1, RZ ;  /* 0x000000010b127810 */ /* 0x000fe20007ffe0ff */
[----:B------:R-:W-:Y:S01]  /*07c0*/  VIADD R10, R10, 0xe401 ;  /* 0x0000e4010a0a7836 */ /* 0x000fe20000000000 */
[----:B--2---:R-:W-:Y:S01]  /*07d0*/  PRMT R22, R6, 0x5410, R6 ;  /* 0x0000541006167816 */ /* 0x004fe20000000006 */
[C---:B------:R-:W-:Y:S01]  /*07e0*/  VIADD R13, R9.reuse, 0x1 ;  /* 0x00000001090d7836 */ /* 0x040fe20000000000 */
[----:B0-----:R-:W-:Y:S01]  /*07f0*/  SHF.R.S32.HI R12, RZ, 0x1f, R25 ;  /* 0x0000001fff0c7819 */ /* 0x001fe20000011419 */
[----:B------:R0:W2:Y:S01]  /*0800*/  I2F.F16 R21, R18 ;  /* 0x0000001200157306 */ /* 0x0000a20000200c00 */
[----:B------:R-:W-:Y:S01]  /*0810*/  VIADD R9, R9, 0xe401 ;  /* 0x0000e40109097836 */ /* 0x000fe20000000000 */
[----:B------:R-:W-:Y:S01]  /*0820*/  PRMT R10, R10, 0x5410, R10 ;  /* 0x000054100a0a7816 */ /* 0x000fe2000000000a */
[----:B------:R-:W-:Y:S01]  /*0830*/  VIADD R11, R11, 0xe401 ;  /* 0x0000e4010b0b7836 */ /* 0x000fe20000000000 */
[----:B------:R-:W-:Y:S01]  /*0840*/  LEA.HI.X.SX32 R20, R27, R12, 0x1, P1 ;  /* 0x0000000c1b147211 */ /* 0x000fe200008f0eff */
[----:B----4-:R-:W-:Y:S01]  /*0850*/  HADD2 R17, R14.H0_H0, -R17.H0_H0 ;  /* 0xa00000110e117230 */ /* 0x010fe20000000800 */
[----:B------:R-:W-:Y:S01]  /*0860*/  ISETP.LE.AND P1, PT, R3, UR10, PT ;  /* 0x0000000a03007c0c */ /* 0x000fe2000bf23270 */
[----:B------:R-:W-:Y:S01]  /*0870*/  IMAD.MOV.U32 R27, RZ, RZ, RZ ;  /* 0x000000ffff1b7224 */ /* 0x000fe200078e00ff */
[----:B------:R4:W1:Y:S01]  /*0880*/  I2F.F16 R19, R16 ;  /* 0x0000001000137306 */ /* 0x0008620000200c00 */
[----:B------:R-:W-:-:S02]  /*0890*/  LEA.HI.X R39, R39, UR15, R20, 0x2, P2 ;  /* 0x0000000f27277c11 */ /* 0x000fc400090f1414 */
[----:B-----5:R-:W-:Y:S02]  /*08a0*/  PRMT R20, R7, 0x5410, R7 ;  /* 0x0000541007147816 */ /* 0x020fe40000000007 */
[----:B0-----:R-:W-:Y:S01]  /*08b0*/  PRMT R18, R8, 0x5410, R8 ;  /* 0x0000541008127816 */ /* 0x001fe20000000008 */
[----:B--2---:R-:W-:Y:S02]  /*08c0*/  HADD2 R3, R14.H0_H0, -R21.H0_H0 ;  /* 0xa00000150e037230 */ /* 0x004fe40000000800 */
[----:B------:R3:W0:Y:S01]  /*08d0*/  I2F.F16 R15, R13 ;  /* 0x0000000d000f7306 */ /* 0x0006220000200c00 */
[----:B------:R-:W-:Y:S02]  /*08e0*/  PRMT R21, R6, 0x7632, R6 ;  /* 0x0000763206157816 */ /* 0x000fe40000000006 */
[----:B----4-:R-:W-:Y:S02]  /*08f0*/  PRMT R16, R9, 0x5410, R9 ;  /* 0x0000541009107816 */ /* 0x010fe40000000009 */
[----:B------:R-:W-:Y:S01]  /*0900*/  PRMT R6, R11, 0x5410, R11 ;  /* 0x000054100b067816 */ /* 0x000fe2000000000b */
[----:B---3--:R-:W-:-:S04]  /*0910*/  @!P0 IMAD R13, R2, UR8, R25 ;  /* 0x00000008020d8c24 */ /* 0x008fc8000f8e0219 */
[----:B-1----:R-:W-:-:S04]  /*0920*/  @!P0 IMAD.WIDE R12, R13, 0x2, R4 ;  /* 0x000000020d0c8825 */ /* 0x002fc800078e0204 */
[C---:B------:R-:W-:Y:S01]  /*0930*/  HADD2 R5, R14.reuse.H0_H0, -R19.H0_H0 ;  /* 0xa00000130e057230 */ /* 0x040fe20000000800 */
[----:B------:R-:W-:Y:S01]  /*0940*/  PRMT R19, R7, 0x7632, R7 ;  /* 0x0000763207137816 */ /* 0x000fe20000000007 */
[----:B0-----:R-:W-:Y:S01]  /*0950*/  HADD2 R4, R14.H0_H0, -R15.H0_H0 ;  /* 0xa000000f0e047230 */ /* 0x001fe20000000800 */
[----:B------:R0:W-:Y:S01]  /*0960*/  @!P0 STG.E.64 desc[UR12][R12.64], RZ ;  /* 0x000000ff0c008986 */ /* 0x0001e2000c101b0c */
[----:B------:R-:W-:Y:S06]  /*0970*/  BAR.SYNC.DEFER_BLOCKING 0x0 ;  /* 0x0000000000007b1d */ /* 0x000fec0000010000 */
[----:B------:R-:W-:Y:S05]  /*0980*/  @P1 BRA `(.L_x_169) ;  /* 0x0000001400d41947 */ /* 0x000fea0003800000 */
[----:B------:R-:W1:Y:S01]  /*0990*/  S2UR UR8, SR_CgaCtaId ;  /* 0x00000000000879c3 */ /* 0x000e620000008800 */
[----:B------:R-:W-:Y:S01]  /*09a0*/  UIADD3 UR4, UPT, UPT, UR10, UR7, URZ ;  /* 0x000000070a047290 */ /* 0x000fe2000fffe0ff */
[----:B------:R-:W-:Y:S01]  /*09b0*/  MOV R7, R4 ;  /* 0x0000000400077202 */ /* 0x000fe20000000f00 */
[----:B------:R-:W-:Y:S01]  /*09c0*/  IMAD.MOV.U32 R4, RZ, RZ, R10 ;  /* 0x000000ffff047224 */ /* 0x000fe200078e000a */
[----:B------:R-:W-:Y:S01]  /*09d0*/  CS2R R28, SRZ ;  /* 0x00000000001c7805 */ /* 0x000fe2000001ff00 */
[----:B------:R-:W-:Y:S01]  /*09e0*/  IMAD.MOV.U32 R32, RZ, RZ, RZ ;  /* 0x000000ffff207224 */ /* 0x000fe200078e00ff */
[----:B------:R-:W-:Y:S01]  /*09f0*/  UMOV UR6, 0x400 ;  /* 0x0000040000067882 */ /* 0x000fe20000000000 */
[----:B------:R-:W-:Y:S01]  /*0a00*/  IMAD.MOV.U32 R27, RZ, RZ, RZ ;  /* 0x000000ffff1b7224 */ /* 0x000fe200078e00ff */
[----:B------:R-:W2:Y:S01]  /*0a10*/  LDCU UR9, c[0x0][0x3ac] ;  /* 0x00007580ff0977ac */ /* 0x000ea20008000800 */
[----:B------:R-:W-:Y:S01]  /*0a20*/  UMOV UR7, UR4 ;  /* 0x0000000400077c82 */ /* 0x000fe20008000000 */
[----:B-1----:R-:W-:-:S12]  /*0a30*/  ULEA UR6, UR8, UR6, 0x18 ;  /* 0x0000000608067291 */ /* 0x002fd8000f8ec0ff */
.L_x_171:
[----:B0-----:R0:W5:Y:S01]  /*0a40*/  LDG.E.128.CONSTANT R12, desc[UR12][R38.64] ;  /* 0x0000000c260c7981 */ /* 0x001162000c1e9d00 */
[----:B------:R-:W-:-:S09]  /*0a50*/  UISETP.NE.AND UP0, UPT, UR10, UR7, UPT ;  /* 0x000000070a00728c */ /* 0x000fd2000bf05270 */
[----:B0-----:R-:W-:Y:S05]  /*0a60*/  BRA.U UP0, `(.L_x_170) ;  /* 0x0000000100c87547 */ /* 0x001fea000b800000 */
[----:B------:R-:W0:Y:S08]  /*0a70*/  LDC R3, c[0x0][0x3ac] ;  /* 0x0000eb00ff037b82 */ /* 0x000e300000000800 */
[----:B------:R-:W1:Y:S01]  /*0a80*/  LDC.64 R4, c[0x0][0x390] ;  /* 0x0000e400ff047b82 */ /* 0x000e620000000a00 */
[----:B------:R-:W3:Y:S01]  /*0a90*/  S2R R9, SR_CTAID.X ;  /* 0x0000000000097919 */ /* 0x000ee20000002500 */
[----:B0-----:R-:W-:-:S05]  /*0aa0*/  IMAD R3, R3, UR5, R3 ;  /* 0x0000000503037c24 */ /* 0x001fca000f8e0203 */
[----:B------:R-:W-:-:S04]  /*0ab0*/  SHF.R.S32.HI R6, RZ, 0x1f, R3 ;  /* 0x0000001fff067819 */ /* 0x000fc80000011403 */
[----:B------:R-:W-:-:S04]  /*0ac0*/  LEA.HI R6, R6, R3, RZ, 0x3 ;  /* 0x0000000306067211 */ /* 0x000fc800078f18ff */
[----:B------:R-:W-:-:S05]  /*0ad0*/  LEA.HI.SX32 R7, R6, R23, 0x1d ;  /* 0x0000001706077211 */ /* 0x000fca00078feaff */
[----:B-1----:R-:W-:Y:S02]  /*0ae0*/  IMAD.WIDE R6, R7, 0x4, R4 ;  /* 0x0000000407067825 */ /* 0x002fe400078e0204 */
[----:B------:R-:W0:Y:S04]  /*0af0*/  LDC.64 R4, c[0x0][0x398] ;  /* 0x0000e600ff047b82 */ /* 0x000e280000000a00 */
[----:B------:R-:W4:Y:S01]  /*0b00*/  LDG.E.CONSTANT R7, desc[UR12][R6.64] ;  /* 0x0000000c06077981 */ /* 0x000f22000c1e9900 */
[----:B---3--:R-:W-:-:S04]  /*0b10*/  IMAD R8, R9, 0x80, R0 ;  /* 0x0000008009087824 */ /* 0x008fc800078e0200 */
[----:B------:R-:W-:-:S04]  /*0b20*/  IMAD.U32 R11, R8, 0x4, R3 ;  /* 0x00000004080b7824 */ /* 0x000fc800078e0003 */
[----:B0-----:R-:W-:-:S05]  /*0b30*/  IMAD.WIDE R10, R11, 0x2, R4 ;  /* 0x000000020b0a7825 */ /* 0x001fca00078e0204 */
[----:B------:R-:W3:Y:S04]  /*0b40*/  LDG.E.CONSTANT R21, desc[UR12][R10.64] ;  /* 0x0000000c0a157981 */ /* 0x000ee8000c1e9900 */
[----:B------:R0:W2:Y:S01]  /*0b50*/  LDG.E.CONSTANT R19, desc[UR12][R10.64+0x4] ;  /* 0x0000040c0a137981 */ /* 0x0000a2000c1e9900 */
[----:B------:R-:W-:Y:S01]  /*0b60*/  I2F.F16 R3, -0x40 ;  /* 0xffffffc000037906 */ /* 0x000fe20000200c00 */
[----:B------:R-:W-:Y:S01]  /*0b70*/  UIADD3 UR5, UPT, UPT, UR5, 0x1, URZ ;  /* 0x0000000105057890 */ /* 0x000fe2000fffe0ff */
[----:B------:R-:W-:Y:S01]  /*0b80*/  UMOV UR7, UR4 ;  /* 0x0000000400077c82 */ /* 0x000fe20008000000 */
[----:B----4-:R-:W-:-:S04]  /*0b90*/  SHF.R.U32.HI R5, RZ, R24, R7 ;  /* 0x00000018ff057219 */ /* 0x010fc80000011607 */
[--C-:B------:R-:W-:Y:S02]  /*0ba0*/  SHF.R.U32.HI R6, RZ, 0x4, R5.reuse ;  /* 0x00000004ff067819 */ /* 0x100fe40000011605 */
[--C-:B------:R-:W-:Y:S02]  /*0bb0*/  SHF.R.U32.HI R8, RZ, 0x8, R5.reuse ;  /* 0x00000008ff087819 */ /* 0x100fe40000011605 */
[----:B------:R-:W-:Y:S02]  /*0bc0*/  LOP3.LUT R4, R5, 0xf, RZ, 0xc0, !PT ;  /* 0x0000000f05047812 */ /* 0x000fe400078ec0ff */
[----:B------:R-:W-:Y:S02]  /*0bd0*/  SHF.R.U32.HI R5, RZ, 0xc, R5 ;  /* 0x0000000cff057819 */ /* 0x000fe40000011605 */
[----:B------:R-:W-:Y:S01]  /*0be0*/  LOP3.LUT R6, R6, 0xf, RZ, 0xc0, !PT ;  /* 0x0000000f06067812 */ /* 0x000fe200078ec0ff */
[----:B------:R-:W-:Y:S01]  /*0bf0*/  VIADD R7, R4, 0x1 ;  /* 0x0000000104077836 */ /* 0x000fe20000000000 */
[----:B------:R-:W-:Y:S01]  /*0c00*/  LOP3.LUT R8, R8, 0xf, RZ, 0xc0, !PT ;  /* 0x0000000f08087812 */ /* 0x000fe200078ec0ff */
[----:B------:R-:W-:Y:S01]  /*0c10*/  VIADD R4, R4, 0xe401 ;  /* 0x0000e40104047836 */ /* 0x000fe20000000000 */
[----:B------:R-:W-:Y:S01]  /*0c20*/  LOP3.LUT R9, R5, 0xf, RZ, 0xc0, !PT ;  /* 0x0000000f05097812 */ /* 0x000fe200078ec0ff */
[----:B------:R-:W-:Y:S01]  /*0c30*/  VIADD R18, R6, 0x1 ;  /* 0x0000000106127836 */ /* 0x000fe20000000000 */
[----:B0-----:R-:W-:Y:S01]  /*0c40*/  IADD3 R10, PT, PT, R8, 0x1, RZ ;  /* 0x00000001080a7810 */ /* 0x001fe20007ffe0ff */
[----:B------:R-:W0:Y:S01]  /*0c50*/  I2F.F16 R16, R7 ;  /* 0x0000000700107306 */ /* 0x000e220000200c00 */
[----:B------:R-:W-:-:S02]  /*0c60*/  VIADD R6, R6, 0xe401 ;  /* 0x0000e40106067836 */ /* 0x000fc40000000000 */
[----:B------:R-:W-:Y:S02]  /*0c70*/  VIADD R11, R9, 0x1 ;  /* 0x00000001090b7836 */ /* 0x000fe40000000000 */
[----:B------:R-:W-:Y:S01]  /*0c80*/  VIADD R8, R8, 0xe401 ;  /* 0x0000e40108087836 */ /* 0x000fe20000000000 */
[--C-:B---3--:R-:W-:Y:S01]  /*0c90*/  PRMT R22, R21, 0x5410, R21.reuse ;  /* 0x0000541015167816 */ /* 0x108fe20000000015 */
[----:B------:R-:W-:Y:S01]  /*0ca0*/  VIADD R9, R9, 0xe401 ;  /* 0x0000e40109097836 */ /* 0x000fe20000000000 */
[----:B------:R-:W1:Y:S01]  /*0cb0*/  I2F.F16 R18, R18 ;  /* 0x0000001200127306 */ /* 0x000e620000200c00 */
[----:B------:R-:W-:Y:S01]  /*0cc0*/  PRMT R21, R21, 0x7632, R21 ;  /* 0x0000763215157816 */ /* 0x000fe20000000015 */
[----:B0-----:R-:W-:-:S06]  /*0cd0*/  HADD2 R17, R3.H0_H0, -R16.H0_H0 ;  /* 0xa000001003117230 */ /* 0x001fcc0000000800 */
[----:B------:R-:W0:Y:S01]  /*0ce0*/  I2F.F16 R10, R10 ;  /* 0x0000000a000a7306 */ /* 0x000e220000200c00 */
[----:B------:R-:W-:Y:S02]  /*0cf0*/  PRMT R16, R6, 0x5410, R6 ;  /* 0x0000541006107816 */ /* 0x000fe40000000006 */
[----:B------:R-:W-:Y:S01]  /*0d00*/  PRMT R6, R9, 0x5410, R9 ;  /* 0x0000541009067816 */ /* 0x000fe20000000009 */
[----:B-1----:R-:W-:-:S04]  /*0d10*/  HADD2 R7, R3.H0_H0, -R18.H0_H0 ;  /* 0xa000001203077230 */ /* 0x002fc80000000800 */
[----:B------:R-:W1:Y:S01]  /*0d20*/  I2F.F16 R20, R11 ;  /* 0x0000000b00147306 */ /* 0x000e620000200c00 */
[----:B------:R-:W-:Y:S02]  /*0d30*/  PRMT R18, R4, 0x5410, R4 ;  /* 0x0000541004127816 */ /* 0x000fe40000000004 */
[----:B------:R-:W-:Y:S01]  /*0d40*/  PRMT R4, R8, 0x5410, R8 ;  /* 0x0000541008047816 */ /* 0x000fe20000000008 */
[C---:B0-----:R-:W-:Y:S02]  /*0d50*/  HADD2 R5, R3.reuse.H0_H0, -R10.H0_H0 ;  /* 0xa000000a03057230 */ /* 0x041fe40000000800 */
[----:B-1----:R-:W-:Y:S01]  /*0d60*/  HADD2 R3, R3.H0_H0, -R20.H0_H0 ;  /* 0xa000001403037230 */ /* 0x002fe20000000800 */
[C-C-:B--2---:R-:W-:Y:S02]  /*0d70*/  PRMT R20, R19.reuse, 0x5410, R19.reuse ;  /* 0x0000541013147816 */ /* 0x144fe40000000013 */
[----:B------:R-:W-:-:S07]  /*0d80*/  PRMT R19, R19, 0x7632, R19 ;  /* 0x0000763213137816 */ /* 0x000fce0000000013 */
.L_x_170:
[----:B------:R-:W0:Y:S01]  /*0d90*/  LDS.128 R8, [UR6] ;  /* 0x00000006ff087984 */ /* 0x000e220008000c00 */
[C---:B-----5:R-:W-:Y:S01]  /*0da0*/  LOP3.LUT R31, R12.reuse, 0xf000f, RZ, 0xc0, !PT ;  /* 0x000f000f0c1f7812 */ /* 0x060fe200078ec0ff */
[----:B--2---:R-:W-:Y:S01]  /*0db0*/  UMOV UR8, UR9 ;  /* 0x0000000900087c82 */ /* 0x004fe20008000000 */
[----:B------:R-:W-:Y:S02]  /*0dc0*/  LOP3.LUT R33, R12, 0xf000f0, RZ, 0xc0, !PT ;  /* 0x00f000f00c217812 */ /* 0x000fe400078ec0ff */
[----:B------:R-:W-:Y:S02]  /*0dd0*/  SHF.R.U32.HI R30, RZ, 0x8, R12 ;  /* 0x00000008ff1e7819 */ /* 0x000fe4000001160c */
[----:B------:R-:W-:Y:S02]  /*0de0*/  LOP3.LUT R31, R31, 0x64006400, RZ, 0xfc, !PT ;  /* 0x640064001f1f7812 */ /* 0x000fe400078efcff */
[----:B------:R-:W-:Y:S02]  /*0df0*/  LOP3.LUT R12, R33, 0x64006400, RZ, 0xfc, !PT ;  /* 0x64006400210c7812 */ /* 0x000fe400078efcff */
[----:B------:R-:W-:Y:S01]  /*0e00*/  LOP3.LUT R33, R30, 0xf000f, RZ, 0xc0, !PT ;  /* 0x000f000f1e217812 */ /* 0x000fe200078ec0ff */
[----:B------:R-:W-:Y:S01]  /*0e10*/  HFMA2 R34, R31, 1, 1, R18 ;  /* 0x3c003c001f227831 */ /* 0x000fe20000000012 */
[----:B------:R-:W-:Y:S01]  /*0e20*/  SHF.R.U32.HI R35, RZ, 0x8, R13 ;  /* 0x00000008ff237819 */ /* 0x000fe2000001160d */
[----:B------:R-:W-:Y:S01]  /*0e30*/  HFMA2 R12, R12, 0.0625, 0.0625, R17 ;  /* 0x2c002c000c0c7831 */ /* 0x000fe20000000011 */
[----:B------:R-:W-:-:S02]  /*0e40*/  LOP3.LUT R31, R33, 0x64006400, RZ, 0xfc, !PT ;  /* 0x64006400211f7812 */ /* 0x000fc400078efcff */
[----:B------:R-:W-:-:S03]  /*0e50*/  SHF.R.U32.HI R36, RZ, 0x8, R14 ;  /* 0x00000008ff247819 */ /* 0x000fc6000001160e */
[----:B------:R-:W-:Y:S02]  /*0e60*/  HADD2 R31, R31, R18 ;  /* 0x000000121f1f7230 */ /* 0x000fe40000000000 */
[----:B0-----:R-:W-:-:S04]  /*0e70*/  HFMA2 R34, R34, R8, RZ.H0_H0 ;  /* 0x0000000822227231 */ /* 0x001fc800000400ff */
[----:B------:R-:W-:-:S04]  /*0e80*/  HFMA2 R12, R12, R9, R34 ;  /* 0x000000090c0c7231 */ /* 0x000fc80000000022 */
[----:B------:R-:W-:Y:S01]  /*0e90*/  HFMA2 R31, R31, R10, R12 ;  /* 0x0000000a1f1f7231 */ /* 0x000fe2000000000c */
[----:B------:R-:W-:-:S04]  /*0ea0*/  LOP3.LUT R12, R13, 0xf000f, RZ, 0xc0, !PT ;  /* 0x000f000f0d0c7812 */ /* 0x000fc800078ec0ff */
[----:B------:R-:W-:Y:S02]  /*0eb0*/  LOP3.LUT R33, R12, 0x64006400, RZ, 0xfc, !PT ;  /* 0x640064000c217812 */ /* 0x000fe400078efcff */
[----:B------:R-:W-:-:S03]  /*0ec0*/  LOP3.LUT R12, R13, 0xf000f0, RZ, 0xc0, !PT ;  /* 0x00f000f00d0c7812 */ /* 0x000fc600078ec0ff */
[----:B------:R-:W-:Y:S01]  /*0ed0*/  HFMA2 R33, R33, 1, 1, R16 ;  /* 0x3c003c0021217831 */ /* 0x000fe20000000010 */
[----:B------:R-:W-:-:S03]  /*0ee0*/  LOP3.LUT R12, R12, 0x64006400, RZ, 0xfc, !PT ;  /* 0x640064000c0c7812 */ /* 0x000fc600078efcff */
[----:B------:R-:W-:Y:S02]  /*0ef0*/  HFMA2 R33, R33, R8, RZ.H0_H0 ;  /* 0x0000000821217231 */ /* 0x000fe400000400ff */
[----:B------:R-:W-:-:S04]  /*0f00*/  HFMA2 R12, R12, 0.0625, 0.0625, R7 ;  /* 0x2c002c000c0c7831 */ /* 0x000fc80000000007 */
[----:B------:R-:W-:Y:S01]  /*0f10*/  HFMA2 R33, R12, R9, R33 ;  /* 0x000000090c217231 */ /* 0x000fe20000000021 */
[----:B------:R-:W-:-:S04]  /*0f20*/  LOP3.LUT R12, R35, 0xf000f, RZ, 0xc0, !PT ;  /* 0x000f000f230c7812 */ /* 0x000fc800078ec0ff */
[----:B------:R-:W-:Y:S02]  /*0f30*/  LOP3.LUT R13, R12, 0x64006400, RZ, 0xfc, !PT ;  /* 0x640064000c0d7812 */ /* 0x000fe400078efcff */
[----:B------:R-:W-:-:S03]  /*0f40*/  LOP3.LUT R12, R14, 0xf000f, RZ, 0xc0, !PT ;  /* 0x000f000f0e0c7812 */ /* 0x000fc600078ec0ff */
[----:B------:R-:W-:-:S04]  /*0f50*/  HADD2 R13, R13, R16 ;  /* 0x000000100d0d7230 */ /* 0x000fc80000000000 */
[----:B------:R-:W-:Y:S01]  /*0f60*/  HFMA2 R33, R13, R10, R33 ;  /* 0x0000000a0d217231 */ /* 0x000fe20000000021 */
[----:B------:R-:W-:Y:S02]  /*0f70*/  LOP3.LUT R13, R12, 0x64006400, RZ, 0xfc, !PT ;  /* 0x640064000c0d7812 */ /* 0x000fe400078efcff */
[----:B------:R-:W-:-:S03]  /*0f80*/  LOP3.LUT R12, R14, 0xf000f0, RZ, 0xc0, !PT ;  /* 0x00f000f00e0c7812 */ /* 0x000fc600078ec0ff */
[----:B------:R-:W-:Y:S01]  /*0f90*/  HFMA2 R13, R13, 1, 1, R4 ;  /* 0x3c003c000d0d7831 */ /* 0x000fe20000000004 */
[----:B------:R-:W-:-:S03]  /*0fa0*/  LOP3.LUT R12, R12, 0x64006400, RZ, 0xfc, !PT ;  /* 0x640064000c0c7812 */ /* 0x000fc600078efcff */
[----:B------:R-:W-:Y:S02]  /*0fb0*/  HFMA2 R13, R13, R8, RZ.H0_H0 ;  /* 0x000000080d0d7231 */ /* 0x000fe400000400ff */
[----:B------:R-:W-:Y:S01]  /*0fc0*/  HFMA2 R34, R12, 0.0625, 0.0625, R5 ;  /* 0x2c002c000c227831 */ /* 0x000fe20000000005 */
[----:B------:R-:W-:-:S03]  /*0fd0*/  LOP3.LUT R12, R36, 0xf000f, RZ, 0xc0, !PT ;  /* 0x000f000f240c7812 */ /* 0x000fc600078ec0ff */
[----:B------:R-:W-:Y:S01]  /*0fe0*/  HFMA2 R34, R34, R9, R13 ;  /* 0x0000000922227231 */ /* 0x000fe2000000000d */
        /* <DEDUP_REMOVED lines=8> */
[----:B------:R-:W-:Y:S02]  /*1070*/  HFMA2 R8, R13, R8, RZ ;  /* 0x000000080d087231 */ /* 0x000fe400000000ff */
[----:B------:R-:W-:-:S04]  /*1080*/  HFMA2 R12, R12, 0.0625, 0.0625, R3 ;  /* 0x2c002c000c0c7831 */ /* 0x000fc80000000003 */
[----:B------:R-:W-:Y:S01]  /*1090*/  HFMA2 R9, R12, R9, R8 ;  /* 0x000000090c097231 */ /* 0x000fe20000000008 */
[----:B------:R-:W-:-:S04]  /*10a0*/  SHF.R.U32.HI R8, RZ, 0x8, R15 ;  /* 0x00000008ff087819 */ /* 0x000fc8000001160f */
[----:B------:R-:W-:-:S04]  /*10b0*/  LOP3.LUT R12, R8, 0xf000f, RZ, 0xc0, !PT ;  /* 0x000f000f080c7812 */ /* 0x000fc800078ec0ff */
[----:B------:R-:W-:-:S05]  /*10c0*/  LOP3.LUT R13, R12, 0x64006400, RZ, 0xfc, !PT ;  /* 0x640064000c0d7812 */ /* 0x000fca00078efcff */
[----:B------:R-:W-:-:S04]  /*10d0*/  HADD2 R13, R13, R6 ;  /* 0x000000060d0d7230 */ /* 0x000fc80000000000 */
[----:B------:R-:W-:Y:S02]  /*10e0*/  HFMA2 R10, R13, R10, R9 ;  /* 0x0000000a0d0a7231 */ /* 0x000fe40000000009 */
[----:B------:R-:W-:-:S04]  /*10f0*/  IMAD.U32 R9, RZ, RZ, UR8 ;  /* 0x00000008ff097e24 */ /* 0x000fc8000f8e00ff */
[----:B------:R-:W-:-:S05]  /*1100*/  IMAD.WIDE R38, R9, 0x4, R38 ;  /* 0x0000000409267825 */ /* 0x000fca00078e0226 */
[----:B------:R-:W2:Y:S01]  /*1110*/  LDG.E.128.CONSTANT R12, desc[UR12][R38.64] ;  /* 0x0000000c260c7981 */ /* 0x000ea2000c1e9d00 */
[----:B------:R-:W-:Y:S02]  /*1120*/  LOP3.LUT R30, R30, 0xf000f0, RZ, 0xc0, !PT ;  /* 0x00f000f01e1e7812 */ /* 0x000fe400078ec0ff */
[----:B------:R-:W-:Y:S02]  /*1130*/  LOP3.LUT R35, R35, 0xf000f0, RZ, 0xc0, !PT ;  /* 0x00f000f023237812 */ /* 0x000fe400078ec0ff */
[----:B------:R-:W-:Y:S02]  /*1140*/  LOP3.LUT R30, R30, 0x64006400, RZ, 0xfc, !PT ;  /* 0x640064001e1e7812 */ /* 0x000fe400078efcff */
[----:B------:R-:W-:Y:S02]  /*1150*/  LOP3.LUT R36, R36, 0xf000f0, RZ, 0xc0, !PT ;  /* 0x00f000f024247812 */ /* 0x000fe400078ec0ff */
[----:B------:R-:W-:Y:S01]  /*1160*/  LOP3.LUT R8, R8, 0xf000f0, RZ, 0xc0, !PT ;  /* 0x00f000f008087812 */ /* 0x000fe200078ec0ff */
[----:B------:R-:W-:Y:S01]  /*1170*/  HFMA2 R30, R30, 0.0625, 0.0625, R17 ;  /* 0x2c002c001e1e7831 */ /* 0x000fe20000000011 */
[----:B------:R-:W-:-:S02]  /*1180*/  LOP3.LUT R40, R35, 0x64006400, RZ, 0xfc, !PT ;  /* 0x6400640023287812 */ /* 0x000fc400078efcff */
[----:B------:R-:W-:Y:S01]  /*1190*/  LOP3.LUT R36, R36, 0x64006400, RZ, 0xfc, !PT ;  /* 0x6400640024247812 */ /* 0x000fe200078efcff */
[-C--:B------:R-:W-:Y:S01]  /*11a0*/  HFMA2 R30, R30, R11.reuse, R31 ;  /* 0x0000000b1e1e7231 */ /* 0x080fe2000000001f */
[----:B------:R-:W-:Y:S01]  /*11b0*/  LOP3.LUT R8, R8, 0x64006400, RZ, 0xfc, !PT ;  /* 0x6400640008087812 */ /* 0x000fe200078efcff */
[----:B------:R-:W-:Y:S02]  /*11c0*/  HFMA2 R40, R40, 0.0625, 0.0625, R7 ;  /* 0x2c002c0028287831 */ /* 0x000fe40000000007 */
[----:B------:R-:W-:Y:S02]  /*11d0*/  HFMA2 R36, R36, 0.0625, 0.0625, R5 ;  /* 0x2c002c0024247831 */ /* 0x000fe40000000005 */
[----:B------:R-:W-:Y:S02]  /*11e0*/  HFMA2 R31, R8, 0.0625, 0.0625, R3 ;  /* 0x2c002c00081f7831 */ /* 0x000fe40000000003 */
[----:B------:R-:W-:Y:S02]  /*11f0*/  HFMA2 R33, R40, R11, R33 ;  /* 0x0000000b28217231 */ /* 0x000fe40000000021 */
[----:B------:R-:W-:-:S02]  /*1200*/  HFMA2 R30, R30, R22, R29 ;  /* 0x000000161e1e7231 */ /* 0x000fc4000000001d */
[-C--:B------:R-:W-:Y:S02]  /*1210*/  HFMA2 R34, R36, R11.reuse, R34 ;  /* 0x0000000b24227231 */ /* 0x080fe40000000022 */
[----:B------:R-:W-:Y:S02]  /*1220*/  HFMA2 R31, R31, R11, R10 ;  /* 0x0000000b1f1f7231 */ /* 0x000fe4000000000a */
[----:B------:R-:W0:Y:S01]  /*1230*/  LDS.128 R8, [UR6+0x10] ;  /* 0x00001006ff087984 */ /* 0x000e220008000c00 */
[----:B------:R-:W-:Y:S02]  /*1240*/  HFMA2 R29, R33, R21, R32 ;  /* 0x00000015211d7231 */ /* 0x000fe40000000020 */
[----:B------:R-:W-:Y:S02]  /*1250*/  HFMA2 R27, R34, R20, R27 ;  /* 0x00000014221b7231 */ /* 0x000fe4000000001b */
[----:B------:R-:W-:Y:S01]  /*1260*/  HFMA2 R28, R31, R19, R28 ;  /* 0x000000131f1c7231 */ /* 0x000fe2000000001c */
[----:B--2---:R-:W-:-:S02]  /*1270*/  LOP3.LUT R32, R12, 0xf000f, RZ, 0xc0, !PT ;  /* 0x000f000f0c207812 */ /* 0x004fc400078ec0ff */
[----:B------:R-:W-:Y:S02]  /*1280*/  LOP3.LUT R34, R12, 0xf000f0, RZ, 0xc0, !PT ;  /* 0x00f000f00c227812 */ /* 0x000fe400078ec0ff */
[----:B------:R-:W-:Y:S02]  /*1290*/  LOP3.LUT R33, R32, 0x64006400, RZ, 0xfc, !PT ;  /* 0x6400640020217812 */ /* 0x000fe400078efcff */
[----:B------:R-:W-:Y:S02]  /*12a0*/  SHF.R.U32.HI R31, RZ, 0x8, R12 ;  /* 0x00000008ff1f7819 */ /* 0x000fe4000001160c */
[----:B------:R-:W-:Y:S01]  /*12b0*/  LOP3.LUT R34, R34, 0x64006400, RZ, 0xfc, !PT ;  /* 0x6400640022227812 */ /* 0x000fe200078efcff */
[----:B------:R-:W-:Y:S01]  /*12c0*/  HADD2 R32, R33, R18 ;  /* 0x0000001221207230 */ /* 0x000fe20000000000 */
[----:B------:R-:W-:Y:S02]  /*12d0*/  LOP3.LUT R12, R31, 0xf000f, RZ, 0xc0, !PT ;  /* 0x000f000f1f0c7812 */ /* 0x000fe400078ec0ff */
[----:B------:R-:W-:Y:S01]  /*12e0*/  SHF.R.U32.HI R35, RZ, 0x8, R14 ;  /* 0x00000008ff237819 */ /* 0x000fe2000001160e */
[----:B------:R-:W-:Y:S01]  /*12f0*/  HFMA2 R34, R34, 0.0625, 0.0625, R17 ;  /* 0x2c002c0022227831 */ /* 0x000fe20000000011 */
[----:B------:R-:W-:Y:S01]  /*1300*/  LOP3.LUT R33, R12, 0x64006400, RZ, 0xfc, !PT ;  /* 0x640064000c217812 */ /* 0x000fe200078efcff */
[----:B0-----:R-:W-:Y:S01]  /*1310*/  HFMA2 R32, R32, R8, RZ.H0_H0 ;  /* 0x0000000820207231 */ /* 0x001fe200000400ff */
[----:B------:R-:W-:-:S03]  /*1320*/  LOP3.LUT R12, R13, 0xf000f, RZ, 0xc0, !PT ;  /* 0x000f000f0d0c7812 */ /* 0x000fc600078ec0ff */
[----:B------:R-:W-:Y:S02]  /*1330*/  HFMA2 R34, R34, R9, R32 ;  /* 0x0000000922227231 */ /* 0x000fe40000000020 */
[----:B------:R-:W-:Y:S01]  /*1340*/  HADD2 R32, R33, R18 ;  /* 0x0000001221207230 */ /* 0x000fe20000000000 */
[----:B------:R-:W-:Y:S02]  /*1350*/  LOP3.LUT R33, R12, 0x64006400, RZ, 0xfc, !PT ;  /* 0x640064000c217812 */ /* 0x000fe400078efcff */
[----:B------:R-:W-:Y:S01]  /*1360*/  LOP3.LUT R12, R13, 0xf000f0, RZ, 0xc0, !PT ;  /* 0x00f000f00d0c7812 */ /* 0x000fe200078ec0ff */
[----:B------:R-:W-:Y:S02]  /*1370*/  HFMA2 R32, R32, R10, R34 ;  /* 0x0000000a20207231 */ /* 0x000fe40000000022 */
[----:B------:R-:W-:Y:S01]  /*1380*/  HFMA2 R33, R33, 1, 1, R16 ;  /* 0x3c003c0021217831 */ /* 0x000fe20000000010 */
[----:B------:R-:W-:-:S03]  /*1390*/  LOP3.LUT R12, R12, 0x64006400, RZ, 0xfc, !PT ;  /* 0x640064000c0c7812 */ /* 0x000fc600078efcff */
[----:B------:R-:W-:Y:S02]  /*13a0*/  HFMA2 R33, R33, R8, RZ.H0_H0 ;  /* 0x0000000821217231 */ /* 0x000fe400000400ff */
[----:B------:R-:W-:-:S04]  /*13b0*/  HFMA2 R34, R12, 0.0625, 0.0625, R7 ;  /* 0x2c002c000c227831 */ /* 0x000fc80000000007 */
[----:B------:R-:W-:Y:S01]  /*13c0*/  HFMA2 R34, R34, R9, R33 ;  /* 0x0000000922227231 */ /* 0x000fe20000000021 */
[----:B------:R-:W-:-:S04]  /*13d0*/  SHF.R.U32.HI R33, RZ, 0x8, R13 ;  /* 0x00000008ff217819 */ /* 0x000fc8000001160d */
        /* <DEDUP_REMOVED lines=37> */
[----:B------:R-:W-:-:S03]  /*1630*/  HFMA2 R40, R40, 0.0625, 0.0625, R17 ;  /* 0x2c002c0028287831 */ /* 0x000fc60000000011 */
[----:B------:R-:W-:Y:S01]  /*1640*/  LOP3.LUT R8, R8, 0x64006400, RZ, 0xfc, !PT ;  /* 0x6400640008087812 */ /* 0x000fe200078efcff */
[----:B------:R-:W-:Y:S01]  /*1650*/  HFMA2 R32, R40, R11, R32 ;  /* 0x0000000b28207231 */ /* 0x000fe20000000020 */
[----:B------:R-:W-:-:S03]  /*1660*/  LOP3.LUT R40, R33, 0x64006400, RZ, 0xfc, !PT ;  /* 0x6400640021287812 */ /* 0x000fc600078efcff */
[----:B------:R-:W-:Y:S02]  /*1670*/  HFMA2 R31, R8, 0.0625, 0.0625, R3 ;  /* 0x2c002c00081f7831 */ /* 0x000fe40000000003 */
[----:B------:R-:W-:Y:S02]  /*1680*/  HFMA2 R40, R40, 0.0625, 0.0625, R7 ;  /* 0x2c002c0028287831 */ /* 0x000fe40000000007 */
[-C--:B------:R-:W-:Y:S02]  /*1690*/  HFMA2 R31, R31, R11.reuse, R10 ;  /* 0x0000000b1f1f7231 */ /* 0x080fe4000000000a */
[----:B------:R-:W-:Y:S02]  /*16a0*/  HFMA2 R30, R32, R22, R30 ;  /* 0x00000016201e7231 */ /* 0x000fe4000000001e */
[----:B------:R-:W-:Y:S01]  /*16b0*/  HFMA2 R34, R40, R11, R34 ;  /* 0x0000000b28227231 */ /* 0x000fe20000000022 */
[----:B------:R-:W-:Y:S01]  /*16c0*/  LOP3.LUT R40, R35, 0x64006400, RZ, 0xfc, !PT ;  /* 0x6400640023287812 */ /* 0x000fe200078efcff */
[----:B------:R-:W-:-:S02]  /*16d0*/  HFMA2 R28, R31, R19, R28 ;  /* 0x000000131f1c7231 */ /* 0x000fc4000000001c */
[----:B------:R-:W-:Y:S02]  /*16e0*/  HFMA2 R29, R34, R21, R29 ;  /* 0x00000015221d7231 */ /* 0x000fe4000000001d */
[----:B------:R-:W-:-:S04]  /*16f0*/  HFMA2 R40, R40, 0.0625, 0.0625, R5 ;  /* 0x2c002c0028287831 */ /* 0x000fc80000000005 */
[----:B------:R-:W-:Y:S02]  /*1700*/  HFMA2 R36, R40, R11, R36 ;  /* 0x0000000b28247231 */ /* 0x000fe40000000024 */
[----:B------:R-:W0:Y:S02]  /*1710*/  LDS.128 R8, [UR6+0x20] ;  /* 0x00002006ff087984 */ /* 0x000e240008000c00 */
[----:B------:R-:W-:Y:S01]  /*1720*/  HFMA2 R27, R36, R20, R27 ;  /* 0x00000014241b7231 */ /* 0x000fe2000000001b */
[C---:B--2---:R-:W-:Y:S02]  /*1730*/  LOP3.LUT R32, R12.reuse, 0xf000f, RZ, 0xc0, !PT ;  /* 0x000f000f0c207812 */ /* 0x044fe400078ec0ff */
[----:B------:R-:W-:Y:S02]  /*1740*/  LOP3.LUT R34, R12, 0xf000f0, RZ, 0xc0, !PT ;  /* 0x00f000f00c227812 */ /* 0x000fe400078ec0ff */
[----:B------:R-:W-:Y:S02]  /*1750*/  LOP3.LUT R33, R32, 0x64006400, RZ, 0xfc, !PT ;  /* 0x6400640020217812 */ /* 0x000fe400078efcff */
[----:B------:R-:W-:-:S02]  /*1760*/  SHF.R.U32.HI R31, RZ, 0x8, R12 ;  /* 0x00000008ff1f7819 */ /* 0x000fc4000001160c */
[----:B------:R-:W-:Y:S01]  /*1770*/  LOP3.LUT R34, R34, 0x64006400, RZ, 0xfc, !PT ;  /* 0x6400640022227812 */ /* 0x000fe200078efcff */
[----:B------:R-:W-:Y:S01]  /*1780*/  HADD2 R32, R33, R18 ;  /* 0x0000001221207230 */ /* 0x000fe20000000000 */
[----:B------:R-:W-:Y:S02]  /*1790*/  LOP3.LUT R12, R31, 0xf000f, RZ, 0xc0, !PT ;  /* 0x000f000f1f0c7812 */ /* 0x000fe400078ec0ff */
[----:B------:R-:W-:Y:S01]  /*17a0*/  SHF.R.U32.HI R35, RZ, 0x8, R13 ;  /* 0x00000008ff237819 */ /* 0x000fe2000001160d */
[----:B------:R-:W-:Y:S01]  /*17b0*/  HFMA2 R34, R34, 0.0625, 0.0625, R17 ;  /* 0x2c002c0022227831 */ /* 0x000fe20000000011 */
[----:B------:R-:W-:Y:S01]  /*17c0*/  LOP3.LUT R33, R12, 0x64006400, RZ, 0xfc, !PT ;  /* 0x640064000c217812 */ /* 0x000fe200078efcff */
[----:B0-----:R-:W-:Y:S01]  /*17d0*/  HFMA2 R32, R32, R8, RZ.H0_H0 ;  /* 0x0000000820207231 */ /* 0x001fe200000400ff */
[----:B------:R-:W-:Y:S02]  /*17e0*/  LOP3.LUT R12, R13, 0xf000f, RZ, 0xc0, !PT ;  /* 0x000f000f0d0c7812 */ /* 0x000fe400078ec0ff */
[----:B------:R-:W-:Y:S01]  /*17f0*/  SHF.R.U32.HI R36, RZ, 0x8, R14 ;  /* 0x00000008ff247819 */ /* 0x000fe2000001160e */
[----:B------:R-:W-:-:S02]  /*1800*/  HFMA2 R34, R34, R9, R32 ;  /* 0x0000000922227231 */ /* 0x000fc40000000020 */
        /* <DEDUP_REMOVED lines=37> */
[----:B------:R-:W-:Y:S01]  /*1a60*/  HFMA2 R10, R13, R10, R9 ;  /* 0x0000000a0d0a7231 */ /* 0x000fe20000000009 */
[----:B------:R-:W-:-:S05]  /*1a70*/  MOV R9, UR8 ;  /* 0x0000000800097c02 */ /* 0x000fca0008000f00 */
[----:B------:R-:W-:-:S05]  /*1a80*/  IMAD.WIDE R38, R9, 0x4, R38 ;  /* 0x0000000409267825 */ /* 0x000fca00078e0226 */
[----:B------:R-:W2:Y:S01]  /*1a90*/  LDG.E.128.CONSTANT R12, desc[UR12][R38.64] ;  /* 0x0000000c260c7981 */ /* 0x000ea2000c1e9d00 */
[----:B------:R-:W-:Y:S01]  /*1aa0*/  LOP3.LUT R31, R31, 0xf000f0, RZ, 0xc0, !PT ;  /* 0x00f000f01f1f7812 */ /* 0x000fe200078ec0ff */
[----:B------:R-:W-:Y:S01]  /*1ab0*/  UIADD3 UR10, UPT, UPT, UR10, 0x20, URZ ;  /* 0x000000200a0a7890 */ /* 0x000fe2000fffe0ff */
[----:B------:R-:W-:Y:S01]  /*1ac0*/  LOP3.LUT R35, R35, 0xf000f0, RZ, 0xc0, !PT ;  /* 0x00f000f023237812 */ /* 0x000fe200078ec0ff */
[----:B------:R-:W-:Y:S01]  /*1ad0*/  UIADD3 UR4, UPT, UPT, UR4, 0x20, URZ ;  /* 0x0000002004047890 */ /* 0x000fe2000fffe0ff */
        /* <DEDUP_REMOVED lines=8> */
[----:B------:R-:W-:Y:S01]  /*1b60*/  HFMA2 R36, R36, 0.0625, 0.0625, R5 ;  /* 0x2c002c0024247831 */ /* 0x000fe20000000005 */
[----:B------:R-:W-:Y:S01]  /*1b70*/  ISETP.LE.AND P0, PT, R26, UR10, PT ;  /* 0x0000000a1a007c0c */ /* 0x000fe2000bf03270 */
[----:B------:R-:W-:Y:S02]  /*1b80*/  HFMA2 R31, R8, 0.0625, 0.0625, R3 ;  /* 0x2c002c00081f7831 */ /* 0x000fe40000000003 */
[----:B------:R-:W-:Y:S02]  /*1b90*/  HFMA2 R40, R40, 0.0625, 0.0625, R7 ;  /* 0x2c002c0028287831 */ /* 0x000fe40000000007 */
[----:B------:R-:W-:Y:S02]  /*1ba0*/  HFMA2 R34, R36, R11, R34 ;  /* 0x0000000b24227231 */ /* 0x000fe40000000022 */
[----:B------:R-:W-:-:S02]  /*1bb0*/  HFMA2 R30, R32, R22, R30 ;  /* 0x00000016201e7231 */ /* 0x000fc4000000001e */
[-C--:B------:R-:W-:Y:S02]  /*1bc0*/  HFMA2 R31, R31, R11.reuse, R10 ;  /* 0x0000000b1f1f7231 */ /* 0x080fe4000000000a */
[----:B------:R-:W-:Y:S02]  /*1bd0*/  HFMA2 R33, R40, R11, R33 ;  /* 0x0000000b28217231 */ /* 0x000fe40000000021 */
[----:B------:R-:W-:Y:S01]  /*1be0*/  HFMA2 R27, R34, R20, R27 ;  /* 0x00000014221b7231 */ /* 0x000fe2000000001b */
[----:B------:R-:W0:Y:S01]  /*1bf0*/  LDS.128 R8, [UR6+0x30] ;  /* 0x00003006ff087984 */ /* 0x000e220008000c00 */
[----:B------:R-:W-:Y:S01]  /*1c00*/  HFMA2 R28, R31, R19, R28 ;  /* 0x000000131f1c7231 */ /* 0x000fe2000000001c */
[----:B------:R-:W-:Y:S01]  /*1c10*/  UIADD3 UR6, UPT, UPT, UR6, 0x40, URZ ;  /* 0x0000004006067890 */ /* 0x000fe2000fffe0ff */
[----:B------:R-:W-:Y:S01]  /*1c20*/  HFMA2 R32, R33, R21, R29 ;  /* 0x0000001521207231 */ /* 0x000fe2000000001d */
[C---:B--2---:R-:W-:Y:S02]  /*1c30*/  LOP3.LUT R29, R12.reuse, 0xf000f, RZ, 0xc0, !PT ;  /* 0x000f000f0c1d7812 */ /* 0x044fe400078ec0ff */
[----:B------:R-:W-:-:S02]  /*1c40*/  LOP3.LUT R31, R12, 0xf000f0, RZ, 0xc0, !PT ;  /* 0x00f000f00c1f7812 */ /* 0x000fc400078ec0ff */
[----:B------:R-:W-:Y:S02]  /*1c50*/  LOP3.LUT R29, R29, 0x64006400, RZ, 0xfc, !PT ;  /* 0x640064001d1d7812 */ /* 0x000fe400078efcff */
[----:B------:R-:W-:Y:S02]  /*1c60*/  SHF.R.U32.HI R33, RZ, 0x8, R12 ;  /* 0x00000008ff217819 */ /* 0x000fe4000001160c */
[----:B------:R-:W-:Y:S01]  /*1c70*/  LOP3.LUT R12, R31, 0x64006400, RZ, 0xfc, !PT ;  /* 0x640064001f0c7812 */ /* 0x000fe200078efcff */
[----:B------:R-:W-:Y:S01]  /*1c80*/  HADD2 R34, R29, R18 ;  /* 0x000000121d227230 */ /* 0x000fe20000000000 */
[C---:B------:R-:W-:Y:S02]  /*1c90*/  LOP3.LUT R31, R33.reuse, 0xf000f, RZ, 0xc0, !PT ;  /* 0x000f000f211f7812 */ /* 0x040fe400078ec0ff */
[----:B------:R-:W-:Y:S01]  /*1ca0*/  LOP3.LUT R33, R33, 0xf000f0, RZ, 0xc0, !PT ;  /* 0x00f000f021217812 */ /* 0x000fe200078ec0ff */
[----:B------:R-:W-:Y:S01]  /*1cb0*/  HFMA2 R12, R12, 0.0625, 0.0625, R17 ;  /* 0x2c002c000c0c7831 */ /* 0x000fe20000000011 */
[----:B------:R-:W-:Y:S01]  /*1cc0*/  LOP3.LUT R29, R31, 0x64006400, RZ, 0xfc, !PT ;  /* 0x640064001f1d7812 */ /* 0x000fe200078efcff */
[----:B0-----:R-:W-:Y:S01]  /*1cd0*/  HFMA2 R34, R34, R8, RZ.H0_H0 ;  /* 0x0000000822227231 */ /* 0x001fe200000400ff */
[----:B------:R-:W-:-:S03]  /*1ce0*/  LOP3.LUT R31, R13, 0xf000f0, RZ, 0xc0, !PT ;  /* 0x00f000f00d1f7812 */ /* 0x000fc600078ec0ff */
[----:B------:R-:W-:Y:S02]  /*1cf0*/  HFMA2 R34, R12, R9, R34 ;  /* 0x000000090c227231 */ /* 0x000fe40000000022 */
[----:B------:R-:W-:Y:S01]  /*1d00*/  HADD2 R12, R29, R18 ;  /* 0x000000121d0c7230 */ /* 0x000fe20000000000 */
[----:B------:R-:W-:Y:S02]  /*1d10*/  LOP3.LUT R29, R13, 0xf000f, RZ, 0xc0, !PT ;  /* 0x000f000f0d1d7812 */ /* 0x000fe400078ec0ff */
[----:B------:R-:W-:Y:S01]  /*1d20*/  SHF.R.U32.HI R13, RZ, 0x8, R13 ;  /* 0x00000008ff0d7819 */ /* 0x000fe2000001160d */
[----:B------:R-:W-:Y:S01]  /*1d30*/  HFMA2 R12, R12, R10, R34 ;  /* 0x0000000a0c0c7231 */ /* 0x000fe20000000022 */
[----:B------:R-:W-:Y:S02]  /*1d40*/  LOP3.LUT R29, R29, 0x64006400, RZ, 0xfc, !PT ;  /* 0x640064001d1d7812 */ /* 0x000fe400078efcff */
[----:B------:R-:W-:Y:S02]  /*1d50*/  LOP3.LUT R34, R31, 0x64006400, RZ, 0xfc, !PT ;  /* 0x640064001f227812 */ /* 0x000fe400078efcff */
[C---:B------:R-:W-:Y:S01]  /*1d60*/  LOP3.LUT R31, R13.reuse, 0xf000f, RZ, 0xc0, !PT ;  /* 0x000f000f0d1f7812 */ /* 0x040fe200078ec0ff */
[----:B------:R-:W-:Y:S01]  /*1d70*/  HFMA2 R29, R29, 1, 1, R16 ;  /* 0x3c003c001d1d7831 */ /* 0x000fe20000000010 */
[----:B------:R-:W-:Y:S01]  /*1d80*/  LOP3.LUT R13, R13, 0xf000f0, RZ, 0xc0, !PT ;  /* 0x00f000f00d0d7812 */ /* 0x000fe200078ec0ff */
[----:B------:R-:W-:Y:S01]  /*1d90*/  HFMA2 R34, R34, 0.0625, 0.0625, R7 ;  /* 0x2c002c0022227831 */ /* 0x000fe20000000007 */
[----:B------:R-:W-:Y:S01]  /*1da0*/  LOP3.LUT R31, R31, 0x64006400, RZ, 0xfc, !PT ;  /* 0x640064001f1f7812 */ /* 0x000fe200078efcff */
[----:B------:R-:W-:-:S04]  /*1db0*/  HFMA2 R29, R29, R8, RZ.H0_H0 ;  /* 0x000000081d1d7231 */ /* 0x000fc800000400ff */
[----:B------:R-:W-:Y:S02]  /*1dc0*/  HFMA2 R29, R34, R9, R29 ;  /* 0x00000009221d7231 */ /* 0x000fe4000000001d */
[----:B------:R-:W-:Y:S01]  /*1dd0*/  HADD2 R31, R31, R16 ;  /* 0x000000101f1f7230 */ /* 0x000fe20000000000 */
[----:B------:R-:W-:-:S03]  /*1de0*/  LOP3.LUT R34, R14, 0xf000f0, RZ, 0xc0, !PT ;  /* 0x00f000f00e227812 */ /* 0x000fc600078ec0ff */
[----:B------:R-:W-:Y:S01]  /*1df0*/  HFMA2 R29, R31, R10, R29 ;  /* 0x0000000a1f1d7231 */ /* 0x000fe2000000001d */
[----:B------:R-:W-:Y:S02]  /*1e00*/  LOP3.LUT R31, R14, 0xf000f, RZ, 0xc0, !PT ;  /* 0x000f000f0e1f7812 */ /* 0x000fe400078ec0ff */
[----:B------:R-:W-:Y:S02]  /*1e10*/  LOP3.LUT R34, R34, 0x64006400, RZ, 0xfc, !PT ;  /* 0x6400640022227812 */ /* 0x000fe400078efcff */
[----:B------:R-:W-:Y:S02]  /*1e20*/  LOP3.LUT R31, R31, 0x64006400, RZ, 0xfc, !PT ;  /* 0x640064001f1f7812 */ /* 0x000fe400078efcff */
[----:B------:R-:W-:Y:S01]  /*1e30*/  SHF.R.U32.HI R14, RZ, 0x8, R14 ;  /* 0x00000008ff0e7819 */ /* 0x000fe2000001160e */
[----:B------:R-:W-:Y:S02]  /*1e40*/  HFMA2 R34, R34, 0.0625, 0.0625, R5 ;  /* 0x2c002c0022227831 */ /* 0x000fe40000000005 */
[----:B------:R-:W-:-:S04]  /*1e50*/  HFMA2 R31, R31, 1, 1, R4 ;  /* 0x3c003c001f1f7831 */ /* 0x000fc80000000004 */
[----:B------:R-:W-:-:S04]  /*1e60*/  HFMA2 R31, R31, R8, RZ.H0_H0 ;  /* 0x000000081f1f7231 */ /* 0x000fc800000400ff */
[----:B------:R-:W-:Y:S01]  /*1e70*/  HFMA2 R31, R34, R9, R31 ;  /* 0x00000009221f7231 */ /* 0x000fe2000000001f */
[C---:B------:R-:W-:Y:S02]  /*1e80*/  LOP3.LUT R34, R14.reuse, 0xf000f, RZ, 0xc0, !PT ;  /* 0x000f000f0e227812 */ /* 0x040fe400078ec0ff */
[----:B------:R-:W-:Y:S02]  /*1e90*/  LOP3.LUT R14, R14, 0xf000f0, RZ, 0xc0, !PT ;  /* 0x00f000f00e0e7812 */ /* 0x000fe400078ec0ff */
[----:B------:R-:W-:Y:S02]  /*1ea0*/  LOP3.LUT R35, R34, 0x64006400, RZ, 0xfc, !PT ;  /* 0x6400640022237812 */ /* 0x000fe400078efcff */
[----:B------:R-:W-:Y:S02]  /*1eb0*/  LOP3.LUT R34, R15, 0xf000f, RZ, 0xc0, !PT ;  /* 0x000f000f0f227812 */ /* 0x000fe400078ec0ff */
[----:B------:R-:W-:Y:S01]  /*1ec0*/  LOP3.LUT R14, R14, 0x64006400, RZ, 0xfc, !PT ;  /* 0x640064000e0e7812 */ /* 0x000fe200078efcff */
[----:B------:R-:W-:-:S04]  /*1ed0*/  HADD2 R35, R35, R4 ;  /* 0x0000000423237230 */ /* 0x000fc80000000000 */
[----:B------:R-:W-:Y:S01]  /*1ee0*/  HFMA2 R31, R35, R10, R31 ;  /* 0x0000000a231f7231 */ /* 0x000fe2000000001f */
[----:B------:R-:W-:Y:S01]  /*1ef0*/  LOP3.LUT R35, R34, 0x64006400, RZ, 0xfc, !PT ;  /* 0x6400640022237812 */ /* 0x000fe200078efcff */
[----:B------:R-:W-:Y:S01]  /*1f00*/  HFMA2 R14, R14, 0.0625, 0.0625, R5 ;  /* 0x2c002c000e0e7831 */ /* 0x000fe20000000005 */
[----:B------:R-:W-:Y:S02]  /*1f10*/  LOP3.LUT R34, R15, 0xf000f0, RZ, 0xc0, !PT ;  /* 0x00f000f00f227812 */ /* 0x000fe400078ec0ff */
[----:B------:R-:W-:Y:S01]  /*1f20*/  SHF.R.U32.HI R15, RZ, 0x8, R15 ;  /* 0x00000008ff0f7819 */ /* 0x000fe2000001160f */
[----:B------:R-:W-:Y:S01]  /*1f30*/  HFMA2 R35, R35, 1, 1, R6 ;  /* 0x3c003c0023237831 */ /* 0x000fe20000000006 */
[----:B------:R-:W-:Y:S01]  /*1f40*/  LOP3.LUT R34, R34, 0x64006400, RZ, 0xfc, !PT ;  /* 0x6400640022227812 */ /* 0x000fe200078efcff */
[----:B------:R-:W-:Y:S02]  /*1f50*/  HFMA2 R14, R14, R11, R31 ;  /* 0x0000000b0e0e7231 */ /* 0x000fe4000000001f */
[----:B------:R-:W-:-:S02]  /*1f60*/  HFMA2 R8, R35, R8, RZ ;  /* 0x0000000823087231 */ /* 0x000fc400000000ff */
[----:B------:R-:W-:Y:S02]  /*1f70*/  HFMA2 R34, R34, 0.0625, 0.0625, R3 ;  /* 0x2c002c0022227831 */ /* 0x000fe40000000003 */
[----:B------:R-:W-:Y:S02]  /*1f80*/  HFMA2 R27, R14, R20, R27 ;  /* 0x000000140e1b7231 */ /* 0x000fe4000000001b */
[----:B------:R-:W-:Y:S01]  /*1f90*/  HFMA2 R8, R34, R9, R8 ;  /* 0x0000000922087231 */ /* 0x000fe20000000008 */
[C---:B------:R-:W-:Y:S02]  /*1fa0*/  LOP3.LUT R9, R15.reuse, 0xf000f, RZ, 0xc0, !PT ;  /* 0x000f000f0f097812 */ /* 0x040fe400078ec0ff */
[----:B------:R-:W-:Y:S02]  /*1fb0*/  LOP3.LUT R15, R15, 0xf000f0, RZ, 0xc0, !PT ;  /* 0x00f000f00f0f7812 */ /* 0x000fe400078ec0ff */
[----:B------:R-:W-:Y:S02]  /*1fc0*/  LOP3.LUT R9, R9, 0x64006400, RZ, 0xfc, !PT ;  /* 0x6400640009097812 */ /* 0x000fe400078efcff */
[----:B------:R-:W-:-:S03]  /*1fd0*/  LOP3.LUT R34, R15, 0x64006400, RZ, 0xfc, !PT ;  /* 0x640064000f227812 */ /* 0x000fc600078efcff */
[----:B------:R-:W-:Y:S02]  /*1fe0*/  HADD2 R9, R9, R6 ;  /* 0x0000000609097230 */ /* 0x000fe40000000000 */
[----:B------:R-:W-:Y:S02]  /*1ff0*/  HFMA2 R34, R34, 0.0625, 0.0625, R3 ;  /* 0x2c002c0022227831 */ /* 0x000fe40000000003 */
[----:B------:R-:W-:Y:S01]  /*2000*/  HFMA2 R10, R9, R10, R8 ;  /* 0x0000000a090a7231 */ /* 0x000fe20000000008 */
[----:B------:R-:W-:Y:S01]  /*2010*/  LOP3.LUT R8, R33, 0x64006400, RZ, 0xfc, !PT ;  /* 0x6400640021087812 */ /* 0x000fe200078efcff */
[----:B------:R-:W-:Y:S02]  /*2020*/  IMAD.U32 R9, RZ, RZ, UR8 ;  /* 0x00000008ff097e24 */ /* 0x000fe4000f8e00ff */
[----:B------:R-:W-:Y:S02]  /*2030*/  HFMA2 R10, R34, R11, R10 ;  /* 0x0000000b220a7231 */ /* 0x000fe4000000000a */
[----:B------:R-:W-:-:S02]  /*2040*/  HFMA2 R8, R8, 0.0625, 0.0625, R17 ;  /* 0x2c002c0008087831 */ /* 0x000fc40000000011 */
[----:B------:R-:W-:-:S04]  /*2050*/  IMAD.WIDE R38, R9, 0x4, R38 ;  /* 0x0000000409267825 */ /* 0x000fc800078e0226 */
[----:B------:R-:W-:Y:S02]  /*2060*/  HFMA2 R28, R10, R19, R28 ;  /* 0x000000130a1c7231 */ /* 0x000fe4000000001c */
[----:B------:R-:W-:Y:S01]  /*2070*/  HFMA2 R12, R8, R11, R12 ;  /* 0x0000000b080c7231 */ /* 0x000fe2000000000c */
[----:B------:R-:W-:-:S05]  /*2080*/  LOP3.LUT R8, R13, 0x64006400, RZ, 0xfc, !PT ;  /* 0x640064000d087812 */ /* 0x000fca00078efcff */
[----:B------:R-:W-:-:S04]  /*2090*/  HFMA2 R8, R8, 0.0625, 0.0625, R7 ;  /* 0x2c002c0008087831 */ /* 0x000fc80000000007 */
[----:B------:R-:W-:Y:S02]  /*20a0*/  HFMA2 R8, R8, R11, R29 ;  /* 0x0000000b08087231 */ /* 0x000fe4000000001d */
[----:B------:R-:W-:Y:S02]  /*20b0*/  HFMA2 R29, R12, R22, R30 ;  /* 0x000000160c1d7231 */ /* 0x000fe4000000001e */
[----:B------:R-:W-:Y:S01]  /*20c0*/  HFMA2 R32, R8, R21, R32 ;  /* 0x0000001508207231 */ /* 0x000fe20000000020 */
[----:B------:R-:W-:Y:S06]  /*20d0*/  @!P0 BRA `(.L_x_171) ;  /* 0xffffffe800588947 */ /* 0x000fec000383ffff */
.L_x_169:
[----:B------:R-:W1:Y:S01]  /*20e0*/  LDC.64 R4, c[0x0][0x3a0] ;  /* 0x0000e800ff047b82 */ /* 0x000e620000000a00 */
[----:B------:R-:W-:Y:S02]  /*20f0*/  HADD2 R29, R29.H0_H0, R29.H1_H1 ;  /* 0x3000001d1d1d7230 */ /* 0x000fe40000000800 */
[----:B------:R-:W-:Y:S02]  /*2100*/  IMAD R25, R2, UR8, R25 ;  /* 0x0000000802197c24 */ /* 0x000fe4000f8e0219 */
[----:B------:R-:W-:-:S05]  /*2110*/  HADD2 R32, R32.H0_H0, R32.H1_H1 ;  /* 0x3000002020207230 */ /* 0x000fca0000000800 */
[----:B------:R-:W-:Y:S01]  /*2120*/  PRMT R29, R29, 0x5410, R32 ;  /* 0x000054101d1d7816 */ /* 0x000fe20000000020 */
[----:B-1----:R-:W-:-:S05]  /*2130*/  IMAD.WIDE R4, R25, 0x2, R4 ;  /* 0x0000000219047825 */ /* 0x002fca00078e0204 */
[----:B------:R1:W-:Y:S01]  /*2140*/  ATOM.E.ADD.F16x2.RN.STRONG.GPU P0, RZ, desc[UR12][R4.64], R29 ;  /* 0x8000001d04ff79a2 */ /* 0x0003e2000c10e10c */
[----:B------:R-:W-:Y:S01]  /*2150*/  HADD2 R27, R27.H0_H0, R27.H1_H1 ;  /* 0x3000001b1b1b7230 */ /* 0x000fe20000000800 */
[----:B------:R-:W-:Y:S01]  /*2160*/  BSSY.RECONVERGENT B0, `(.L_x_172) ;  /* 0x0000011000007945 */ /* 0x000fe20003800200 */
[----:B------:R-:W-:-:S05]  /*2170*/  HADD2 R28, R28.H0_H0, R28.H1_H1 ;  /* 0x3000001c1c1c7230 */ /* 0x000fca0000000800 */
[----:B------:R-:W-:Y:S01]  /*2180*/  PRMT R27, R27, 0x5410, R28 ;  /* 0x000054101b1b7816 */ /* 0x000fe2000000001c */
[----:B-1----:R-:W-:Y:S06]  /*2190*/  @P0 BRA `(.L_x_173) ;  /* 0x0000000000340947 */ /* 0x002fec0003800000 */
[----:B------:R-:W1:Y:S02]  /*21a0*/  QSPC.E.S P0, RZ, [R4] ;  /* 0x0000000004ff73aa */ /* 0x000e640000000500 */
[----:B-1----:R-:W-:Y:S05]  /*21b0*/  @!P0 BRA `(.L_x_174) ;  /* 0x0000000000208947 */ /* 0x002fea0003800000 */
[----:B------:R-:W-:Y:S01]  /*21c0*/  IMAD.MOV.U32 R2, RZ, RZ, R4 ;  /* 0x000000ffff027224 */ /* 0x000fe200078e0004 */
[----:B------:R-:W-:-:S04]  /*21d0*/  PRMT R29, R29, 0x5410, R32 ;  /* 0x000054101d1d7816 */ /* 0x000fc80000000020 */
[----:B------:R-:W-:-:S07]  /*21e0*/  MOV R0, R2 ;  /* 0x0000000200007202 */ /* 0x000fce0000000f00 */
.L_x_175:
[----:B------:R-:W1:Y:S02]  /*21f0*/  LDS R2, [R0] ;  /* 0x0000000000027984 */ /* 0x000e640000000800 */
[----:B-1----:R-:W-:-:S05]  /*2200*/  HFMA2 R3, R2, 1, 1, R29 ;  /* 0x3c003c0002037831 */ /* 0x002fca000000001d */
[----:B------:R-:W1:Y:S02]  /*2210*/  ATOMS.CAST.SPIN P0, [R0], R2, R3 ;  /* 0x000000020000758d */ /* 0x000e640001800003 */
[----:B-1----:R-:W-:Y:S05]  /*2220*/  @!P0 BRA `(.L_x_175) ;  /* 0xfffffffc00f08947 */ /* 0x002fea000383ffff */
[----:B------:R-:W-:Y:S05]  /*2230*/  BRA `(.L_x_173) ;  /* 0x00000000000c7947 */ /* 0x000fea0003800000 */
.L_x_174:
[----:B------:R-:W2:Y:S02]  /*2240*/  LD.E R0, desc[UR12][R4.64] ;  /* 0x0000000c04007980 */ /* 0x000ea4000c101900 */
[----:B--2---:R-:W-:-:S05]  /*2250*/  IMAD.IADD R3, R29, 0x1, R0 ;  /* 0x000000011d037824 */ /* 0x004fca00078e0200 */
[----:B------:R1:W-:Y:S02]  /*2260*/  ST.E desc[UR12][R4.64], R3 ;  /* 0x0000000304007985 */ /* 0x0003e4000c10190c */
.L_x_173:
[----:B------:R-:W-:Y:S05]  /*2270*/  BSYNC.RECONVERGENT B0 ;  /* 0x0000000000007941 */ /* 0x000fea0003800200 */
.L_x_172:
[----:B------:R2:W-:Y:S02]  /*2280*/  ATOM.E.ADD.F16x2.RN.STRONG.GPU P0, RZ, desc[UR12][R4.64+0x4], R27 ;  /* 0x8000041b04ff79a2 */ /* 0x0005e4000c10e10c */
[----:B--2---:R-:W-:Y:S05]  /*2290*/  @P0 EXIT ;  /* 0x000000000000094d */ /* 0x004fea0003800000 */
[----:B------:R-:W2:Y:S02]  /*22a0*/  QSPC.E.S P0, RZ, [R4+0x4] ;  /* 0x0000040004ff73aa */ /* 0x000ea40000000500 */
[----:B--2---:R-:W-:Y:S05]  /*22b0*/  @!P0 BRA `(.L_x_176) ;  /* 0x0000000000208947 */ /* 0x004fea0003800000 */
[----:B------:R-:W-:Y:S01]  /*22c0*/  IMAD.MOV.U32 R2, RZ, RZ, R4 ;  /* 0x000000ffff027224 */ /* 0x000fe200078e0004 */
[----:B------:R-:W-:-:S04]  /*22d0*/  PRMT R27, R27, 0x5410, R28 ;  /* 0x000054101b1b7816 */ /* 0x000fc8000000001c */
[----:B------:R-:W-:-:S07]  /*22e0*/  MOV R0, R2 ;  /* 0x0000000200007202 */ /* 0x000fce0000000f00 */
.L_x_177:
[----:B------:R-:W1:Y:S02]  /*22f0*/  LDS R2, [R0+0x4] ;  /* 0x0000040000027984 */ /* 0x000e640000000800 */
[----:B-1----:R-:W-:-:S05]  /*2300*/  HADD2 R3, R2, R27 ;  /* 0x0000001b02037230 */ /* 0x002fca0000000000 */
[----:B------:R-:W1:Y:S02]  /*2310*/  ATOMS.CAST.SPIN P0, [R0+0x4], R2, R3 ;  /* 0x000004020000758d */ /* 0x000e640001800003 */
[----:B-1----:R-:W-:Y:S05]  /*2320*/  @!P0 BRA `(.L_x_177) ;  /* 0xfffffffc00f08947 */ /* 0x002fea000383ffff */
[----:B------:R-:W-:Y:S05]  /*2330*/  EXIT ;  /* 0x000000000000794d */ /* 0x000fea0003800000 */
.L_x_176:
[----:B------:R-:W1:Y:S02]  /*2340*/  LD.E R0, desc[UR12][R4.64+0x4] ;  /* 0x0000040c04007980 */ /* 0x000e64000c101900 */
[----:B-1----:R-:W-:-:S05]  /*2350*/  IMAD.IADD R3, R27, 0x1, R0 ;  /* 0x000000011b037824 */ /* 0x002fca00078e0200 */
[----:B------:R-:W-:Y:S01]  /*2360*/  ST.E desc[UR12][R4.64+0x4], R3 ;  /* 0x0000040304007985 */ /* 0x000fe2000c10190c */
[----:B------:R-:W-:Y:S05]  /*2370*/  EXIT ;  /* 0x000000000000794d */ /* 0x000fea0003800000 */
.L_x_178:
        /* <DEDUP_REMOVED lines=16> */
.L_x_182:


//--------------------- .nv.shared._Z28gemm_half_q_half_gptq_kernelILi4ELb1ELb0EEvPK6__halfPKjS4_S2_PS0_iiiiiPKtibS2_i --------------------------
	.section	.nv.shared._Z28gemm_half_q_half_gptq_kernelILi4ELb1ELb0EEvPK6__halfPKjS4_S2_PS0_iiiiiPKtibS2_i,"aw",@nobits
	.sectionflags	@""
	.align	2
.nv.shared._Z28gemm_half_q_half_gptq_kernelILi4ELb1ELb0EEvPK6__halfPKjS4_S2_PS0_iiiiiPKtibS2_i:
	.zero		2048


//--------------------- .nv.shared.reserved.0     --------------------------
	.section	.nv.shared.reserved.0,"aw",@nobits
	.weak		__nv_reservedSMEM_offset_0_alias
	.size		__nv_reservedSMEM_offset_0_alias, 0, 64
	.other		__nv_reservedSMEM_offset_0_alias,@"STO_CUDA_RESERVED_SHARED STV_DEFAULT"
__nv_reservedSMEM_offset_0_alias:
	.zero		0
	.zero		64


//--------------------- .nv.global                --------------------------
	.section	.nv.global,"aw",@nobits
.nv.global:
	.type		_ZN45_INTERNAL_611efed6_14_unit_gptq_2_cu_ac59d5884cuda3std3__48in_placeE,@object
	.size		_ZN45_INTERNAL_611efed6_14_unit_gptq_2_cu_ac59d5884cuda3std3__48in_placeE,(_ZN45_INTERNAL_611efed6_14_unit_gptq_2_cu_ac59d5884cuda3std6ranges3__45__cpo8distanceE - _ZN45_INTERNAL_611efed6_14_unit_gptq_2_cu_ac59d5884cuda3std3__48in_placeE)
_ZN45_INTERNAL_611efed6_14_unit_gptq_2_cu_ac59d5884cuda3std3__48in_placeE:
	.zero		1
	.type		_ZN45_INTERNAL_611efed6_14_unit_gptq_2_cu_ac59d5884cuda3std6ranges3__45__cpo8distanceE,@object
	.size		_ZN45_INTERNAL_611efed6_14_unit_gptq_2_cu_ac59d5884cuda3std6ranges3__45__cpo8distanceE,(_ZN45_INTERNAL_611efed6_14_unit_gptq_2_cu_ac59d5884cuda3std3__45__cpo6cbeginE - _ZN45_INTERNAL_611efed6_14_unit_gptq_2_cu_ac59d5884cuda3std6ranges3__45__cpo8distanceE)
_ZN45_INTERNAL_611efed6_14_unit_gptq_2_cu_ac59d5884cuda3std6ranges3__45__cpo8distanceE:
	.zero		1
	.type		_ZN45_INTERNAL_611efed6_14_unit_gptq_2_cu_ac59d5884cuda3std3__45__cpo6cbeginE,@object
	.size		_ZN45_INTERNAL_611efed6_14_unit_gptq_2_cu_ac59d5884cuda3std3__45__cpo6cbeginE,(_ZN45_INTERNAL_611efed6_14_unit_gptq_2_cu_ac59d5884cuda3std6ranges3__45__cpo7advanceE - _ZN45_INTERNAL_611efed6_14_unit_gptq_2_cu_ac59d5884cuda3std3__45__cpo6cbeginE)
_ZN45_INTERNAL_611efed6_14_unit_gptq_2_cu_ac59d5884cuda3std3__45__cpo6cbeginE:
	.zero		1
	.type		_ZN45_INTERNAL_611efed6_14_unit_gptq_2_cu_ac59d5884cuda3std6ranges3__45__cpo7advanceE,@object
	.size		_ZN45_INTERNAL_611efed6_14_unit_gptq_2_cu_ac59d5884cuda3std6ranges3__45__cpo7advanceE,(_ZN45_INTERNAL_611efed6_14_unit_gptq_2_cu_ac59d5884cuda3std3__45__cpo7crbeginE - _ZN45_INTERNAL_611efed6_14_unit_gptq_2_cu_ac59d5884cuda3std6ranges3__45__cpo7advanceE)
_ZN45_INTERNAL_611efed6_14_unit_gptq_2_cu_ac59d5884cuda3std6ranges3__45__cpo7advanceE:
	.zero		1
	.type		_ZN45_INTERNAL_611efed6_14_unit_gptq_2_cu_ac59d5884cuda3std3__45__cpo7crbeginE,@object
	.size		_ZN45_INTERNAL_611efed6_14_unit_gptq_2_cu_ac59d5884cuda3std3__45__cpo7crbeginE,(_ZN45_INTERNAL_611efed6_14_unit_gptq_2_cu_ac59d5884cuda3std6ranges3__45__cpo4dataE - _ZN45_INTERNAL_611efed6_14_unit_gptq_2_cu_ac59d5884cuda3std3__45__cpo7crbeginE)
_ZN45_INTERNAL_611efed6_14_unit_gptq_2_cu_ac59d5884cuda3std3__45__cpo7crbeginE:
	.zero		1
	.type		_ZN45_INTERNAL_611efed6_14_unit_gptq_2_cu_ac59d5884cuda3std6ranges3__45__cpo4dataE,@object
	.size		_ZN45_INTERNAL_611efed6_14_unit_gptq_2_cu_ac59d5884cuda3std6ranges3__45__cpo4dataE,(_ZN45_INTERNAL_611efed6_14_unit_gptq_2_cu_ac59d5884cuda3std6ranges3__45__cpo5beginE - _ZN45_INTERNAL_611efed6_14_unit_gptq_2_cu_ac59d5884cuda3std6ranges3__45__cpo4dataE)
_ZN45_INTERNAL_611efed6_14_unit_gptq_2_cu_ac59d5884cuda3std6ranges3__45__cpo4dataE:
	.zero		1
	.type		_ZN45_INTERNAL_611efed6_14_unit_gptq_2_cu_ac59d5884cuda3std6ranges3__45__cpo5beginE,@object
	.size		_ZN45_INTERNAL_611efed6_14_unit_gptq_2_cu_ac59d5884cuda3std6ranges3__45__cpo5beginE,(_ZN45_INTERNAL_611efed6_14_unit_gptq_2_cu_ac59d5884cuda3std3__447_GLOBAL__N__611efed6_14_unit_gptq_2_cu_ac59d5886ignoreE - _ZN45_INTERNAL_611efed6_14_unit_gptq_2_cu_ac59d5884cuda3std6ranges3__45__cpo5beginE)
_ZN45_INTERNAL_611efed6_14_unit_gptq_2_cu_ac59d5884cuda3std6ranges3__45__cpo5beginE:
	.zero		1
	.type		_ZN45_INTERNAL_611efed6_14_unit_gptq_2_cu_ac59d5884cuda3std3__447_GLOBAL__N__611efed6_14_unit_gptq_2_cu_ac59d5886ignoreE,@object
	.size		_ZN45_INTERNAL_611efed6_14_unit_gptq_2_cu_ac59d5884cuda3std3__447_GLOBAL__N__611efed6_14_unit_gptq_2_cu_ac59d5886ignoreE,(_ZN45_INTERNAL_611efed6_14_unit_gptq_2_cu_ac59d5884cuda3std6ranges3__45__cpo4sizeE - _ZN45_INTERNAL_611efed6_14_unit_gptq_2_cu_ac59d5884cuda3std3__447_GLOBAL__N__611efed6_14_unit_gptq_2_cu_ac59d5886ignoreE)
_ZN45_INTERNAL_611efed6_14_unit_gptq_2_cu_ac59d5884cuda3std3__447_GLOBAL__N__611efed6_14_unit_gptq_2_cu_ac59d5886ignoreE:
	.zero		1
	.type		_ZN45_INTERNAL_611efed6_14_unit_gptq_2_cu_ac59d5884cuda3std6ranges3__45__cpo4sizeE,@object
	.size		_ZN45_INTERNAL_611efed6_14_unit_gptq_2_cu_ac59d5884cuda3std6ranges3__45__cpo4sizeE,(_ZN45_INTERNAL_611efed6_14_unit_gptq_2_cu_ac59d5884cuda3std3__45__cpo5beginE - _ZN45_INTERNAL_611efed6_14_unit_gptq_2_cu_ac59d5884cuda3std6ranges3__45__cpo4sizeE)
_ZN45_INTERNAL_611efed6_14_unit_gptq_2_cu_ac59d5884cuda3std6ranges3__45__cpo4sizeE:
	.zero		1
	.type		_ZN45_INTERNAL_611efed6_14_unit_gptq_2_cu_ac59d5884cuda3std3__45__cpo5beginE,@object
	.size		_ZN45_INTERNAL_611efed6_14_unit_gptq_2_cu_ac59d5884cuda3std3__45__cpo5beginE,(_ZN45_INTERNAL_611efed6_14_unit_gptq_2_cu_ac59d5884cuda3std6ranges3__45__cpo6cbeginE - _ZN45_INTERNAL_611efed6_14_unit_gptq_2_cu_ac59d5884cuda3std3__45__cpo5beginE)
_ZN45_INTERNAL_611efed6_14_unit_gptq_2_cu_ac59d5884cuda3std3__45__cpo5beginE:
	.zero		1
	.type		_ZN45_INTERNAL_611efed6_14_unit_gptq_2_cu_ac59d5884cuda3std6ranges3__45__cpo6cbeginE,@object
	.size		_ZN45_INTERNAL_611efed6_14_unit_gptq_2_cu_ac59d5884cuda3std6ranges3__45__cpo6cbeginE,(_ZN45_INTERNAL_611efed6_14_unit_gptq_2_cu_ac59d5884cuda3std3__45__cpo6rbeginE - _ZN45_INTERNAL_611efed6_14_unit_gptq_2_cu_ac59d5884cuda3std6ranges3__45__cpo6cbeginE)
_ZN45_INTERNAL_611efed6_14_unit_gptq_2_cu_ac59d5884cuda3std6ranges3__45__cpo6cbeginE:
	.zero		1
	.type		_ZN45_INTERNAL_611efed6_14_unit_gptq_2_cu_ac59d5884cuda3std3__45__cpo6rbeginE,@object
	.size		_ZN45_INTERNAL_611efed6_14_unit_gptq_2_cu_ac59d5884cuda3std3__45__cpo6rbeginE,(_ZN45_INTERNAL_611efed6_14_unit_gptq_2_cu_ac59d5884cuda3std6ranges3__45__cpo4nextE - _ZN45_INTERNAL_611efed6_14_unit_gptq_2_cu_ac59d5884cuda3std3__45__cpo6rbeginE)
_ZN45_INTERNAL_611efed6_14_unit_gptq_2_cu_ac59d5884cuda3std3__45__cpo6rbeginE:
	.zero		1
	.type		_ZN45_INTERNAL_611efed6_14_unit_gptq_2_cu_ac59d5884cuda3std6ranges3__45__cpo4nextE,@object
	.size		_ZN45_INTERNAL_611efed6_14_unit_gptq_2_cu_ac59d5884cuda3std6ranges3__45__cpo4nextE,(_ZN45_INTERNAL_611efed6_14_unit_gptq_2_cu_ac59d5884cuda3std6ranges3__45__cpo4swapE - _ZN45_INTERNAL_611efed6_14_unit_gptq_2_cu_ac59d5884cuda3std6ranges3__45__cpo4nextE)
_ZN45_INTERNAL_611efed6_14_unit_gptq_2_cu_ac59d5884cuda3std6ranges3__45__cpo4nextE:
	.zero		1
	.type		_ZN45_INTERNAL_611efed6_14_unit_gptq_2_cu_ac59d5884cuda3std6ranges3__45__cpo4swapE,@object
	.size		_ZN45_INTERNAL_611efed6_14_unit_gptq_2_cu_ac59d5884cuda3std6ranges3__45__cpo4swapE,(_ZN45_INTERNAL_611efed6_14_unit_gptq_2_cu_ac59d5884cuda3std3__420unreachable_sentinelE - _ZN45_INTERNAL_611efed6_14_unit_gptq_2_cu_ac59d5884cuda3std6ranges3__45__cpo4swapE)
_ZN45_INTERNAL_611efed6_14_unit_gptq_2_cu_ac59d5884cuda3std6ranges3__45__cpo4swapE:
	.zero		1
	.type		_ZN45_INTERNAL_611efed6_14_unit_gptq_2_cu_ac59d5884cuda3std3__420unreachable_sentinelE,@object
	.size		_ZN45_INTERNAL_611efed6_14_unit_gptq_2_cu_ac59d5884cuda3std3__420unreachable_sentinelE,(_ZN45_INTERNAL_611efed6_14_unit_gptq_2_cu_ac59d5886thrust24THRUST_300001_SM_1030_NS6system6detail10sequential3seqE - _ZN45_INTERNAL_611efed6_14_unit_gptq_2_cu_ac59d5884cuda3std3__420unreachable_sentinelE)
_ZN45_INTERNAL_611efed6_14_unit_gptq_2_cu_ac59d5884cuda3std3__420unreachable_sentinelE:
	.zero		1
	.type		_ZN45_INTERNAL_611efed6_14_unit_gptq_2_cu_ac59d5886thrust24THRUST_300001_SM_1030_NS6system6detail10sequential3seqE,@object
	.size		_ZN45_INTERNAL_611efed6_14_unit_gptq_2_cu_ac59d5886thrust24THRUST_300001_SM_1030_NS6system6detail10sequential3seqE,(_ZN45_INTERNAL_611efed6_14_unit_gptq_2_cu_ac59d5884cuda3std3__45__cpo4cendE - _ZN45_INTERNAL_611efed6_14_unit_gptq_2_cu_ac59d5886thrust24THRUST_300001_SM_1030_NS6system6detail10sequential3seqE)
_ZN45_INTERNAL_611efed6_14_unit_gptq_2_cu_ac59d5886thrust24THRUST_300001_SM_1030_NS6system6detail10sequential3seqE:
	.zero		1
	.type		_ZN45_INTERNAL_611efed6_14_unit_gptq_2_cu_ac59d5884cuda3std3__45__cpo4cendE,@object
	.size		_ZN45_INTERNAL_611efed6_14_unit_gptq_2_cu_ac59d5884cuda3std3__45__cpo4cendE,(_ZN45_INTERNAL_611efed6_14_unit_gptq_2_cu_ac59d5884cuda3std6ranges3__45__cpo9iter_swapE - _ZN45_INTERNAL_611efed6_14_unit_gptq_2_cu_ac59d5884cuda3std3__45__cpo4cendE)
_ZN45_INTERNAL_611efed6_14_unit_gptq_2_cu_ac59d5884cuda3std3__45__cpo4cendE:
	.zero		1
	.type		_ZN45_INTERNAL_611efed6_14_unit_gptq_2_cu_ac59d5884cuda3std6ranges3__45__cpo9iter_swapE,@object
	.size		_ZN45_INTERNAL_611efed6_14_unit_gptq_2_cu_ac59d5884cuda3std6ranges3__45__cpo9iter_swapE,(_ZN45_INTERNAL_611efed6_14_unit_gptq_2_cu_ac59d5884cuda3std3__45__cpo5crendE - _ZN45_INTERNAL_611efed6_14_unit_gptq_2_cu_ac59d5884cuda3std6ranges3__45__cpo9iter_swapE)
_ZN45_INTERNAL_611efed6_14_unit_gptq_2_cu_ac59d5884cuda3std6ranges3__45__cpo9iter_swapE:
	.zero		1
	.type		_ZN45_INTERNAL_611efed6_14_unit_gptq_2_cu_ac59d5884cuda3std3__45__cpo5crendE,@object
	.size		_ZN45_INTERNAL_611efed6_14_unit_gptq_2_cu_ac59d5884cuda3std3__45__cpo5crendE,(_ZN45_INTERNAL_611efed6_14_unit_gptq_2_cu_ac59d5884cuda3std6ranges3__45__cpo5cdataE - _ZN45_INTERNAL_611efed6_14_unit_gptq_2_cu_ac59d5884cuda3std3__45__cpo5crendE)
_ZN45_INTERNAL_611efed6_14_unit_gptq_2_cu_ac59d5884cuda3std3__45__cpo5crendE:
	.zero		1
	.type		_ZN45_INTERNAL_611efed6_14_unit_gptq_2_cu_ac59d5884cuda3std6ranges3__45__cpo5cdataE,@object
	.size		_ZN45_INTERNAL_611efed6_14_unit_gptq_2_cu_ac59d5884cuda3std6ranges3__45__cpo5cdataE,(_ZN45_INTERNAL_611efed6_14_unit_gptq_2_cu_ac59d5884cuda3std6ranges3__45__cpo3endE - _ZN45_INTERNAL_611efed6_14_unit_gptq_2_cu_ac59d5884cuda3std6ranges3__45__cpo5cdataE)
_ZN45_INTERNAL_611efed6_14_unit_gptq_2_cu_ac59d5884cuda3std6ranges3__45__cpo5cdataE:
	.zero		1
	.type		_ZN45_INTERNAL_611efed6_14_unit_gptq_2_cu_ac59d5884cuda3std6ranges3__45__cpo3endE,@object
	.size		_ZN45_INTERNAL_611efed6_14_unit_gptq_2_cu_ac59d5884cuda3std6ranges3__45__cpo3endE,(_ZN45_INTERNAL_611efed6_14_unit_gptq_2_cu_ac59d5884cuda3std3__419piecewise_constructE - _ZN45_INTERNAL_611efed6_14_unit_gptq_2_cu_ac59d5884cuda3std6ranges3__45__cpo3endE)
_ZN45_INTERNAL_611efed6_14_unit_gptq_2_cu_ac59d5884cuda3std6ranges3__45__cpo3endE:
	.zero		1
	.type		_ZN45_INTERNAL_611efed6_14_unit_gptq_2_cu_ac59d5884cuda3std3__419piecewise_constructE,@object
	.size		_ZN45_INTERNAL_611efed6_14_unit_gptq_2_cu_ac59d5884cuda3std3__419piecewise_constructE,(_ZN45_INTERNAL_611efed6_14_unit_gptq_2_cu_ac59d5884cuda3std6ranges3__45__cpo5ssizeE - _ZN45_INTERNAL_611efed6_14_unit_gptq_2_cu_ac59d5884cuda3std3__419piecewise_constructE)
_ZN45_INTERNAL_611efed6_14_unit_gptq_2_cu_ac59d5884cuda3std3__419piecewise_constructE:
	.zero		1
	.type		_ZN45_INTERNAL_611efed6_14_unit_gptq_2_cu_ac59d5884cuda3std6ranges3__45__cpo5ssizeE,@object
	.size		_ZN45_INTERNAL_611efed6_14_unit_gptq_2_cu_ac59d5884cuda3std6ranges3__45__cpo5ssizeE,(_ZN45_INTERNAL_611efed6_14_unit_gptq_2_cu_ac59d5884cuda3std3__45__cpo3endE - _ZN45_INTERNAL_611efed6_14_unit_gptq_2_cu_ac59d5884cuda3std6ranges3__45__cpo5ssizeE)
_ZN45_INTERNAL_611efed6_14_unit_gptq_2_cu_ac59d5884cuda3std6ranges3__45__cpo5ssizeE:
	.zero		1
	.type		_ZN45_INTERNAL_611efed6_14_unit_gptq_2_cu_ac59d5884cuda3std3__45__cpo3endE,@object
	.size		_ZN45_INTERNAL_611efed6_14_unit_gptq_2_cu_ac59d5884cuda3std3__45__cpo3endE,(_ZN45_INTERNAL_611efed6_14_unit_gptq_2_cu_ac59d5884cuda3std6ranges3__45__cpo4cendE - _ZN45_INTERNAL_611efed6_14_unit_gptq_2_cu_ac59d5884cuda3std3__45__cpo3endE)
_ZN45_INTERNAL_611efed6_14_unit_gptq_2_cu_ac59d5884cuda3std3__45__cpo3endE:
	.zero		1
	.type		_ZN45_INTERNAL_611efed6_14_unit_gptq_2_cu_ac59d5884cuda3std6ranges3__45__cpo4cendE,@object
	.size		_ZN45_INTERNAL_611efed6_14_unit_gptq_2_cu_ac59d5884cuda3std6ranges3__45__cpo4cendE,(_ZN45_INTERNAL_611efed6_14_unit_gptq_2_cu_ac59d5884cuda3std3__45__cpo4rendE - _ZN45_INTERNAL_611efed6_14_unit_gptq_2_cu_ac59d5884cuda3std6ranges3__45__cpo4cendE)
_ZN45_INTERNAL_611efed6_14_unit_gptq_2_cu_ac59d5884cuda3std6ranges3__45__cpo4cendE:
	.zero		1
	.type		_ZN45_INTERNAL_611efed6_14_unit_gptq_2_cu_ac59d5884cuda3std3__45__cpo4rendE,@object
	.size		_ZN45_INTERNAL_611efed6_14_unit_gptq_2_cu_ac59d5884cuda3std3__45__cpo4rendE,(_ZN45_INTERNAL_611efed6_14_unit_gptq_2_cu_ac59d5884cuda3std6ranges3__45__cpo4prevE - _ZN45_INTERNAL_611efed6_14_unit_gptq_2_cu_ac59d5884cuda3std3__45__cpo4rendE)
_ZN45_INTERNAL_611efed6_14_unit_gptq_2_cu_ac59d5884cuda3std3__45__cpo4rendE:
	.zero		1
	.type		_ZN45_INTERNAL_611efed6_14_unit_gptq_2_cu_ac59d5884cuda3std6ranges3__45__cpo4prevE,@object
	.size		_ZN45_INTERNAL_611efed6_14_unit_gptq_2_cu_ac59d5884cuda3std6ranges3__45__cpo4prevE,(_ZN45_INTERNAL_611efed6_14_unit_gptq_2_cu_ac59d5884cuda3std6ranges3__45__cpo9iter_moveE - _ZN45_INTERNAL_611efed6_14_unit_gptq_2_cu_ac59d5884cuda3std6ranges3__45__cpo4prevE)
_ZN45_INTERNAL_611efed6_14_unit_gptq_2_cu_ac59d5884cuda3std6ranges3__45__cpo4prevE:
	.zero		1
	.type		_ZN45_INTERNAL_611efed6_14_unit_gptq_2_cu_ac59d5884cuda3std6ranges3__45__cpo9iter_moveE,@object
	.size		_ZN45_INTERNAL_611efed6_14_unit_gptq_2_cu_ac59d5884cuda3std6ranges3__45__cpo9iter_moveE,(.L_13 - _ZN45_INTERNAL_611efed6_14_unit_gptq_2_cu_ac59d5884cuda3std6ranges3__45__cpo9iter_moveE)
_ZN45_INTERNAL_611efed6_14_unit_gptq_2_cu_ac59d5884cuda3std6ranges3__45__cpo9iter_moveE:
	.zero		1
.L_13:


//--------------------- .nv.shared._Z28gemm_half_q_half_gptq_kernelILi3ELb1ELb0EEvPK6__halfPKjS4_S2_PS0_iiiiiPKtibS2_i --------------------------
	.section	.nv.shared._Z28gemm_half_q_half_gptq_kernelILi3ELb1ELb0EEvPK6__halfPKjS4_S2_PS0_iiiiiPKtibS2_i,"aw",@nobits
	.sectionflags	@""
	.align	2
.nv.shared._Z28gemm_half_q_half_gptq_kernelILi3ELb1ELb0EEvPK6__halfPKjS4_S2_PS0_iiiiiPKtibS2_i:
	.zero		1792


//--------------------- .nv.shared._Z28gemm_half_q_half_gptq_kernelILi2ELb1ELb0EEvPK6__halfPKjS4_S2_PS0_iiiiiPKtibS2_i --------------------------
	.section	.nv.shared._Z28gemm_half_q_half_gptq_kernelILi2ELb1ELb0EEvPK6__halfPKjS4_S2_PS0_iiiiiPKtibS2_i,"aw",@nobits
	.sectionflags	@""
	.align	2
.nv.shared._Z28gemm_half_q_half_gptq_kernelILi2ELb1ELb0EEvPK6__halfPKjS4_S2_PS0_iiiiiPKtibS2_i:
	.zero		1536


//--------------------- .nv.shared._Z28gemm_half_q_half_gptq_kernelILi1ELb1ELb0EEvPK6__halfPKjS4_S2_PS0_iiiiiPKtibS2_i --------------------------
	.section	.nv.shared._Z28gemm_half_q_half_gptq_kernelILi1ELb1ELb0EEvPK6__halfPKjS4_S2_PS0_iiiiiPKtibS2_i,"aw",@nobits
	.sectionflags	@""
	.align	2
.nv.shared._Z28gemm_half_q_half_gptq_kernelILi1ELb1ELb0EEvPK6__halfPKjS4_S2_PS0_iiiiiPKtibS2_i:
	.zero		1280


//--------------------- .nv.constant0._Z28gemm_half_q_half_gptq_kernelILi4ELb1ELb0EEvPK6__halfPKjS4_S2_PS0_iiiiiPKtibS2_i --------------------------
	.section	.nv.constant0._Z28gemm_half_q_half_gptq_kernelILi4ELb1ELb0EEvPK6__halfPKjS4_S2_PS0_iiiiiPKtibS2_i,"a",@progbits
	.sectionflags	@""
	.align	4
.nv.constant0._Z28gemm_half_q_half_gptq_kernelILi4ELb1ELb0EEvPK6__halfPKjS4_S2_PS0_iiiiiPKtibS2_i:
	.zero		988


//--------------------- .nv.constant0._Z28gemm_half_q_half_gptq_kernelILi3ELb1ELb0EEvPK6__halfPKjS4_S2_PS0_iiiiiPKtibS2_i --------------------------
	.section	.nv.constant0._Z28gemm_half_q_half_gptq_kernelILi3ELb1ELb0EEvPK6__halfPKjS4_S2_PS0_iiiiiPKtibS2_i,"a",@progbits
	.sectionflags	@""
	.align	4
.nv.constant0._Z28gemm_half_q_half_gptq_kernelILi3ELb1ELb0EEvPK6__halfPKjS4_S2_PS0_iiiiiPKtibS2_i:
	.zero		988


//--------------------- .nv.constant0._Z28gemm_half_q_half_gptq_kernelILi2ELb1ELb0EEvPK6__halfPKjS4_S2_PS0_iiiiiPKtibS2_i --------------------------
	.section	.nv.constant0._Z28gemm_half_q_half_gptq_kernelILi2ELb1ELb0EEvPK6__halfPKjS4_S2_PS0_iiiiiPKtibS2_i,"a",@progbits
	.sectionflags	@""
	.align	4
.nv.constant0._Z28gemm_half_q_half_gptq_kernelILi2ELb1ELb0EEvPK6__halfPKjS4_S2_PS0_iiiiiPKtibS2_i:
	.zero		988


//--------------------- .nv.constant0._Z28gemm_half_q_half_gptq_kernelILi1ELb1ELb0EEvPK6__halfPKjS4_S2_PS0_iiiiiPKtibS2_i --------------------------
	.section	.nv.constant0._Z28gemm_half_q_half_gptq_kernelILi1ELb1ELb0EEvPK6__halfPKjS4_S2_PS0_iiiiiPKtibS2_i,"a",@progbits
	.sectionflags	@""
	.align	4
.nv.constant0._Z28gemm_half_q_half_gptq_kernelILi1ELb1ELb0EEvPK6__halfPKjS4_S2_PS0_iiiiiPKtibS2_i:
	.zero		988


//--------------------- SYMBOLS --------------------------

	.type		.nv.reservedSmem.offset0,@object
	.size		.nv.reservedSmem.offset0,0x4
	.type		.nv.reservedSmem.cap,@object
	.size		.nv.reservedSmem.cap,0x4
